def attn_fwd(
    Q,
    K,
    V,
    Out,
    Lse,
    sm_scale,
    stride_qz,
    stride_qh,
    stride_qm,
    stride_qk,
    stride_kz,
    stride_kh,
    stride_kn,
    stride_kk,
    stride_vz,
    stride_vh,
    stride_vn,
    stride_vk,
    stride_oz,
    stride_oh,
    stride_om,
    stride_ok,
    seqlen_q,
    seqlen_k,
    BLOCK_M: tl.constexpr,
    BLOCK_N: tl.constexpr,
    HEAD_DIM: tl.constexpr,
    CAUSAL: tl.constexpr,
):
    start_m = tl.program_id(0)
    off_hz = tl.program_id(1)
    q_off = off_hz * stride_qh
    k_off = off_hz * stride_kh
    v_off = off_hz * stride_vh
    offs_m = start_m * BLOCK_M + tl.arange(0, BLOCK_M)
    offs_d = tl.arange(0, HEAD_DIM)
    offs_n = tl.arange(0, BLOCK_N)
    q_ptrs = Q + q_off + offs_m[:, None] * stride_qm + offs_d[None, :] * stride_qk
    k_ptrs = K + k_off + offs_d[:, None] * stride_kk + offs_n[None, :] * stride_kn
    v_ptrs = V + v_off + offs_n[:, None] * stride_vn + offs_d[None, :] * stride_vk
    m_i = tl.full([BLOCK_M], float("-inf"), dtype=tl.float32)
    l_i = tl.zeros([BLOCK_M], dtype=tl.float32) + 1.0
    acc = tl.zeros([BLOCK_M, HEAD_DIM], dtype=tl.float32)
    q = tl.load(q_ptrs)
    acc, l_i, m_i = _attn_fwd_inner(
        acc,
        l_i,
        m_i,
        q,
        k_ptrs,
        v_ptrs,
        sm_scale,
        stride_kn,
        stride_vn,
        start_m,
        seqlen_k,
        BLOCK_M,
        BLOCK_N,
        HEAD_DIM,
        CAUSAL,
    )
    acc = acc / l_i[:, None]
    lse = m_i + tl.math.log2(l_i) / 1.4426950408889634
    o_ptrs = (
        Out
        + off_hz * stride_oh
        + offs_m[:, None] * stride_om
        + offs_d[None, :] * stride_ok
    )
    tl.store(o_ptrs, acc.to(Out.dtype.element_ty))
    tl.store(Lse + off_hz * seqlen_q + offs_m, lse)

# config = {"BLOCK_M": 32, "BLOCK_N": 128, "HEAD_DIM": 64, "arch": "sm_90", "causal": true, "dtype": "fp8e4m3", "num_stages": 4, "num_warps": 8}
# arch = sm_90


// ===== COMPILED SASS (sm_90a) =====

	.target	sm_90a

	.elftype	@"ET_EXEC"


//--------------------- .note.nv.tkinfo           --------------------------
	.section	.note.nv.tkinfo,"",@"SHT_NOTE"
	.sectionflags	@"SHF_NOTE_NV_TKINFO"
	.tkinfo
        /*0018*/ 	.word	0x00000002
        /*0030*/ 	.string	""
        /*0030*/ 	.string	"ptxas"
        /*0030*/ 	.string	"Cuda compilation tools, release 13.0, V13.0.88"
        /*0030*/ 	.string	"Build cuda_13.0.r13.0/compiler.36424714_0"
        /*0030*/ 	.string	"-v  -suppress-debug-info  -lineinfo  -arch sm_90a "



//--------------------- .note.nv.cuinfo           --------------------------
	.section	.note.nv.cuinfo,"",@"SHT_NOTE"
	.sectionflags	@"SHF_NOTE_NV_CUINFO"
        /*0018*/ 	.short	0x0002
        /*001a*/ 	.short	0x005a
        /*001c*/ 	.short	0x0082
	.zero		2


//--------------------- .nv.info                  --------------------------
	.section	.nv.info,"",@"SHT_CUDA_INFO"
	.align	4


	//----- nvinfo : EIATTR_REGCOUNT
	.align		4
        /*0000*/ 	.byte	0x04, 0x2f
        /*0002*/ 	.short	(.L_2 - .L_1)
	.align		4
.L_1:
        /*0004*/ 	.word	index@(attn_fwd)
        /*0008*/ 	.word	0x000000ea


	//----- nvinfo : EIATTR_FRAME_SIZE
	.align		4
.L_2:
        /*000c*/ 	.byte	0x04, 0x11
        /*000e*/ 	.short	(.L_4 - .L_3)
	.align		4
.L_3:
        /*0010*/ 	.word	index@(attn_fwd)
        /*0014*/ 	.word	0x00000000


	//----- nvinfo : EIATTR_MIN_STACK_SIZE
	.align		4
.L_4:
        /*0018*/ 	.byte	0x04, 0x12
        /*001a*/ 	.short	(.L_6 - .L_5)
	.align		4
.L_5:
        /*001c*/ 	.word	index@(attn_fwd)
        /*0020*/ 	.word	0x00000000
.L_6:


//--------------------- .nv.compat                --------------------------
	.section	.nv.compat,"",@"SHT_CUDA_COMPAT_INFO"
	.align	4
        /*0000*/ 	.byte	0x02, 0x09, 0x01, 0x00, 0x02, 0x02, 0x02, 0x00, 0x02, 0x05, 0x05, 0x00, 0x03, 0x07, 0x01, 0x01
        /*0010*/ 	.byte	0x02, 0x03, 0x00, 0x00, 0x02, 0x06, 0x01, 0x00, 0x04, 0x0b, 0x08, 0x00, 0x00, 0x00, 0x00, 0x00
        /*0020*/ 	.byte	0x00, 0x00, 0x00, 0x00


//--------------------- .nv.info.attn_fwd         --------------------------
	.section	.nv.info.attn_fwd,"",@"SHT_CUDA_INFO"
	.sectionflags	@""
	.align	4


	//----- nvinfo : EIATTR_CUDA_API_VERSION
	.align		4
        /*0000*/ 	.byte	0x04, 0x37
        /*0002*/ 	.short	(.L_8 - .L_7)
.L_7:
        /*0004*/ 	.word	0x00000082


	//----- nvinfo : EIATTR_KPARAM_INFO
	.align		4
.L_8:
        /*0008*/ 	.byte	0x04, 0x17
        /*000a*/ 	.short	(.L_10 - .L_9)
.L_9:
        /*000c*/ 	.word	0x00000000
        /*0010*/ 	.short	0x0019
        /*0012*/ 	.short	0x0080
        /*0014*/ 	.byte	0x00, 0xf4, 0x21, 0x00


	//----- nvinfo : EIATTR_KPARAM_INFO
	.align		4
.L_10:
        /*0018*/ 	.byte	0x04, 0x17
        /*001a*/ 	.short	(.L_12 - .L_11)
.L_11:
        /*001c*/ 	.word	0x00000000
        /*0020*/ 	.short	0x0018
        /*0022*/ 	.short	0x0078
        /*0024*/ 	.byte	0x00, 0xf4, 0x21, 0x00


	//----- nvinfo : EIATTR_KPARAM_INFO
	.align		4
.L_12:
        /*0028*/ 	.byte	0x04, 0x17
        /*002a*/ 	.short	(.L_14 - .L_13)
.L_13:
        /*002c*/ 	.word	0x00000000
        /*0030*/ 	.short	0x0017
        /*0032*/ 	.short	0x0070
        /*0034*/ 	.byte	0x00, 0xf0, 0x11, 0x00


	//----- nvinfo : EIATTR_KPARAM_INFO
	.align		4
.L_14:
        /*0038*/ 	.byte	0x04, 0x17
        /*003a*/ 	.short	(.L_16 - .L_15)
.L_15:
        /*003c*/ 	.word	0x00000000
        /*0040*/ 	.short	0x0016
        /*0042*/ 	.short	0x006c
        /*0044*/ 	.byte	0x00, 0xf0, 0x11, 0x00


	//----- nvinfo : EIATTR_KPARAM_INFO
	.align		4
.L_16:
        /*0048*/ 	.byte	0x04, 0x17
        /*004a*/ 	.short	(.L_18 - .L_17)
.L_17:
        /*004c*/ 	.word	0x00000000
        /*0050*/ 	.short	0x0015
        /*0052*/ 	.short	0x0068
        /*0054*/ 	.byte	0x00, 0xf0, 0x11, 0x00


	//----- nvinfo : EIATTR_KPARAM_INFO
	.align		4
.L_18:
        /*0058*/ 	.byte	0x04, 0x17
        /*005a*/ 	.short	(.L_20 - .L_19)
.L_19:
        /*005c*/ 	.word	0x00000000
        /*0060*/ 	.short	0x0014
        /*0062*/ 	.short	0x0064
        /*0064*/ 	.byte	0x00, 0xf0, 0x11, 0x00


	//----- nvinfo : EIATTR_KPARAM_INFO
	.align		4
.L_20:
        /*0068*/ 	.byte	0x04, 0x17
        /*006a*/ 	.short	(.L_22 - .L_21)
.L_21:
        /*006c*/ 	.word	0x00000000
        /*0070*/ 	.short	0x0013
        /*0072*/ 	.short	0x0060
        /*0074*/ 	.byte	0x00, 0xf0, 0x11, 0x00


	//----- nvinfo : EIATTR_KPARAM_INFO
	.align		4
.L_22:
        /*0078*/ 	.byte	0x04, 0x17
        /*007a*/ 	.short	(.L_24 - .L_23)
.L_23:
        /*007c*/ 	.word	0x00000000
        /*0080*/ 	.short	0x0012
        /*0082*/ 	.short	0x005c
        /*0084*/ 	.byte	0x00, 0xf0, 0x11, 0x00


	//----- nvinfo : EIATTR_KPARAM_INFO
	.align		4
.L_24:
        /*0088*/ 	.byte	0x04, 0x17
        /*008a*/ 	.short	(.L_26 - .L_25)
.L_25:
        /*008c*/ 	.word	0x00000000
        /*0090*/ 	.short	0x0011
        /*0092*/ 	.short	0x0058
        /*0094*/ 	.byte	0x00, 0xf0, 0x11, 0x00


	//----- nvinfo : EIATTR_KPARAM_INFO
	.align		4
.L_26:
        /*0098*/ 	.byte	0x04, 0x17
        /*009a*/ 	.short	(.L_28 - .L_27)
.L_27:
        /*009c*/ 	.word	0x00000000
        /*00a0*/ 	.short	0x0010
        /*00a2*/ 	.short	0x0054
        /*00a4*/ 	.byte	0x00, 0xf0, 0x11, 0x00


	//----- nvinfo : EIATTR_KPARAM_INFO
	.align		4
.L_28:
        /*00a8*/ 	.byte	0x04, 0x17
        /*00aa*/ 	.short	(.L_30 - .L_29)
.L_29:
        /*00ac*/ 	.word	0x00000000
        /*00b0*/ 	.short	0x000f
        /*00b2*/ 	.short	0x0050
        /*00b4*/ 	.byte	0x00, 0xf0, 0x11, 0x00


	//----- nvinfo : EIATTR_KPARAM_INFO
	.align		4
.L_30:
        /*00b8*/ 	.byte	0x04, 0x17
        /*00ba*/ 	.short	(.L_32 - .L_31)
.L_31:
        /*00bc*/ 	.word	0x00000000
        /*00c0*/ 	.short	0x000e
        /*00c2*/ 	.short	0x004c
        /*00c4*/ 	.byte	0x00, 0xf0, 0x11, 0x00


	//----- nvinfo : EIATTR_KPARAM_INFO
	.align		4
.L_32:
        /*00c8*/ 	.byte	0x04, 0x17
        /*00ca*/ 	.short	(.L_34 - .L_33)
.L_33:
        /*00cc*/ 	.word	0x00000000
        /*00d0*/ 	.short	0x000d
        /*00d2*/ 	.short	0x0048
        /*00d4*/ 	.byte	0x00, 0xf0, 0x11, 0x00


	//----- nvinfo : EIATTR_KPARAM_INFO
	.align		4
.L_34:
        /*00d8*/ 	.byte	0x04, 0x17
        /*00da*/ 	.short	(.L_36 - .L_35)
.L_35:
        /*00dc*/ 	.word	0x00000000
        /*00e0*/ 	.short	0x000c
        /*00e2*/ 	.short	0x0044
        /*00e4*/ 	.byte	0x00, 0xf0, 0x11, 0x00


	//----- nvinfo : EIATTR_KPARAM_INFO
	.align		4
.L_36:
        /*00e8*/ 	.byte	0x04, 0x17
        /*00ea*/ 	.short	(.L_38 - .L_37)
.L_37:
        /*00ec*/ 	.word	0x00000000
        /*00f0*/ 	.short	0x000b
        /*00f2*/ 	.short	0x0040
        /*00f4*/ 	.byte	0x00, 0xf0, 0x11, 0x00


	//----- nvinfo : EIATTR_KPARAM_INFO
	.align		4
.L_38:
        /*00f8*/ 	.byte	0x04, 0x17
        /*00fa*/ 	.short	(.L_40 - .L_39)
.L_39:
        /*00fc*/ 	.word	0x00000000
        /*0100*/ 	.short	0x000a
        /*0102*/ 	.short	0x003c
        /*0104*/ 	.byte	0x00, 0xf0, 0x11, 0x00


	//----- nvinfo : EIATTR_KPARAM_INFO
	.align		4
.L_40:
        /*0108*/ 	.byte	0x04, 0x17
        /*010a*/ 	.short	(.L_42 - .L_41)
.L_41:
        /*010c*/ 	.word	0x00000000
        /*0110*/ 	.short	0x0009
        /*0112*/ 	.short	0x0038
        /*0114*/ 	.byte	0x00, 0xf0, 0x11, 0x00


	//----- nvinfo : EIATTR_KPARAM_INFO
	.align		4
.L_42:
        /*0118*/ 	.byte	0x04, 0x17
        /*011a*/ 	.short	(.L_44 - .L_43)
.L_43:
        /*011c*/ 	.word	0x00000000
        /*0120*/ 	.short	0x0008
        /*0122*/ 	.short	0x0034
        /*0124*/ 	.byte	0x00, 0xf0, 0x11, 0x00


	//----- nvinfo : EIATTR_KPARAM_INFO
	.align		4
.L_44:
        /*0128*/ 	.byte	0x04, 0x17
        /*012a*/ 	.short	(.L_46 - .L_45)
.L_45:
        /*012c*/ 	.word	0x00000000
        /*0130*/ 	.short	0x0007
        /*0132*/ 	.short	0x0030
        /*0134*/ 	.byte	0x00, 0xf0, 0x11, 0x00


	//----- nvinfo : EIATTR_KPARAM_INFO
	.align		4
.L_46:
        /*0138*/ 	.byte	0x04, 0x17
        /*013a*/ 	.short	(.L_48 - .L_47)
.L_47:
        /*013c*/ 	.word	0x00000000
        /*0140*/ 	.short	0x0006
        /*0142*/ 	.short	0x002c
        /*0144*/ 	.byte	0x00, 0xf0, 0x11, 0x00


	//----- nvinfo : EIATTR_KPARAM_INFO
	.align		4
.L_48:
        /*0148*/ 	.byte	0x04, 0x17
        /*014a*/ 	.short	(.L_50 - .L_49)
.L_49:
        /*014c*/ 	.word	0x00000000
        /*0150*/ 	.short	0x0005
        /*0152*/ 	.short	0x0028
        /*0154*/ 	.byte	0x00, 0xf0, 0x11, 0x00


	//----- nvinfo : EIATTR_KPARAM_INFO
	.align		4
.L_50:
        /*0158*/ 	.byte	0x04, 0x17
        /*015a*/ 	.short	(.L_52 - .L_51)
.L_51:
        /*015c*/ 	.word	0x00000000
        /*0160*/ 	.short	0x0004
        /*0162*/ 	.short	0x0020
        /*0164*/ 	.byte	0x00, 0xf4, 0x21, 0x00


	//----- nvinfo : EIATTR_KPARAM_INFO
	.align		4
.L_52:
        /*0168*/ 	.byte	0x04, 0x17
        /*016a*/ 	.short	(.L_54 - .L_53)
.L_53:
        /*016c*/ 	.word	0x00000000
        /*0170*/ 	.short	0x0003
        /*0172*/ 	.short	0x0018
        /*0174*/ 	.byte	0x00, 0xf4, 0x21, 0x00


	//----- nvinfo : EIATTR_KPARAM_INFO
	.align		4
.L_54:
        /*0178*/ 	.byte	0x04, 0x17
        /*017a*/ 	.short	(.L_56 - .L_55)
.L_55:
        /*017c*/ 	.word	0x00000000
        /*0180*/ 	.short	0x0002
        /*0182*/ 	.short	0x0010
        /*0184*/ 	.byte	0x00, 0xf4, 0x21, 0x00


	//----- nvinfo : EIATTR_KPARAM_INFO
	.align		4
.L_56:
        /*0188*/ 	.byte	0x04, 0x17
        /*018a*/ 	.short	(.L_58 - .L_57)
.L_57:
        /*018c*/ 	.word	0x00000000
        /*0190*/ 	.short	0x0001
        /*0192*/ 	.short	0x0008
        /*0194*/ 	.byte	0x00, 0xf4, 0x21, 0x00


	//----- nvinfo : EIATTR_KPARAM_INFO
	.align		4
.L_58:
        /*0198*/ 	.byte	0x04, 0x17
        /*019a*/ 	.short	(.L_60 - .L_59)
.L_59:
        /*019c*/ 	.word	0x00000000
        /*01a0*/ 	.short	0x0000
        /*01a2*/ 	.short	0x0000
        /*01a4*/ 	.byte	0x00, 0xf4, 0x21, 0x00


	//----- nvinfo : EIATTR_SPARSE_MMA_MASK
	.align		4
.L_60:
        /*01a8*/ 	.byte	0x03, 0x50
        /*01aa*/ 	.short	0x0000


	//----- nvinfo : EIATTR_MAXREG_COUNT
	.align		4
        /*01ac*/ 	.byte	0x03, 0x1b
        /*01ae*/ 	.short	0x00ff


	//----- nvinfo : EIATTR_NUM_BARRIERS
	.align		4
        /*01b0*/ 	.byte	0x02, 0x4c
        /*01b2*/ 	.byte	0x01
	.zero		1


	//----- nvinfo : EIATTR_MERCURY_ISA_VERSION
	.align		4
        /*01b4*/ 	.byte	0x03, 0x5f
        /*01b6*/ 	.short	0x0101


	//----- nvinfo : EIATTR_COOP_GROUP_MASK_REGIDS
	.align		4
        /*01b8*/ 	.byte	0x04, 0x29
        /*01ba*/ 	.short	(.L_62 - .L_61)


	//   ....[0]....
.L_61:
        /*01bc*/ 	.word	0xffffffff


	//   ....[1]....
        /*01c0*/ 	.word	0xffffffff


	//   ....[2]....
        /*01c4*/ 	.word	0xffffffff


	//   ....[3]....
        /*01c8*/ 	.word	0xffffffff


	//   ....[4]....
        /*01cc*/ 	.word	0xffffffff


	//   ....[5]....
        /*01d0*/ 	.word	0xffffffff


	//   ....[6]....
        /*01d4*/ 	.word	0xffffffff


	//   ....[7]....
        /*01d8*/ 	.word	0xffffffff


	//   ....[8]....
        /*01dc*/ 	.word	0xffffffff


	//   ....[9]....
        /*01e0*/ 	.word	0xffffffff


	//   ....[10]....
        /*01e4*/ 	.word	0xffffffff


	//   ....[11]....
        /*01e8*/ 	.word	0xffffffff


	//   ....[12]....
        /*01ec*/ 	.word	0xffffffff


	//   ....[13]....
        /*01f0*/ 	.word	0xffffffff


	//   ....[14]....
        /*01f4*/ 	.word	0xffffffff


	//   ....[15]....
        /*01f8*/ 	.word	0xffffffff


	//   ....[16]....
        /*01fc*/ 	.word	0xffffffff


	//   ....[17]....
        /*0200*/ 	.word	0xffffffff


	//   ....[18]....
        /*0204*/ 	.word	0xffffffff


	//   ....[19]....
        /*0208*/ 	.word	0xffffffff


	//   ....[20]....
        /*020c*/ 	.word	0xffffffff


	//   ....[21]....
        /*0210*/ 	.word	0xffffffff


	//----- nvinfo : EIATTR_COOP_GROUP_INSTR_OFFSETS
	.align		4
.L_62:
        /*0214*/ 	.byte	0x04, 0x28
        /*0216*/ 	.short	(.L_64 - .L_63)


	//   ....[0]....
.L_63:
        /*0218*/ 	.word	0x00002a20


	//   ....[1]....
        /*021c*/ 	.word	0x00002a60


	//   ....[2]....
        /*0220*/ 	.word	0x00002a70


	//   ....[3]....
        /*0224*/ 	.word	0x00002a80


	//   ....[4]....
        /*0228*/ 	.word	0x00002ab0


	//   ....[5]....
        /*022c*/ 	.word	0x00002ae0


	//   ....[6]....
        /*0230*/ 	.word	0x00002af0


	//   ....[7]....
        /*0234*/ 	.word	0x00002b00


	//   ....[8]....
        /*0238*/ 	.word	0x00002d20


	//   ....[9]....
        /*023c*/ 	.word	0x00002d40


	//   ....[10]....
        /*0240*/ 	.word	0x00002d60


	//   ....[11]....
        /*0244*/ 	.word	0x00003130


	//   ....[12]....
        /*0248*/ 	.word	0x00003190


	//   ....[13]....
        /*024c*/ 	.word	0x00003220


	//   ....[14]....
        /*0250*/ 	.word	0x00003270


	//   ....[15]....
        /*0254*/ 	.word	0x000032d0


	//   ....[16]....
        /*0258*/ 	.word	0x00003320


	//   ....[17]....
        /*025c*/ 	.word	0x00003340


	//   ....[18]....
        /*0260*/ 	.word	0x00003360


	//   ....[19]....
        /*0264*/ 	.word	0x000034a0


	//   ....[20]....
        /*0268*/ 	.word	0x000034c0


	//   ....[21]....
        /*026c*/ 	.word	0x000034f0


	//----- nvinfo : EIATTR_EXIT_INSTR_OFFSETS
	.align		4
.L_64:
        /*0270*/ 	.byte	0x04, 0x1c
        /*0272*/ 	.short	(.L_66 - .L_65)


	//   ....[0]....
.L_65:
        /*0274*/ 	.word	0x00005a50


	//   ....[1]....
        /*0278*/ 	.word	0x00005a80


	//----- nvinfo : EIATTR_REQNTID
	.align		4
.L_66:
        /*027c*/ 	.byte	0x04, 0x10
        /*027e*/ 	.short	(.L_68 - .L_67)
.L_67:
        /*0280*/ 	.word	0x00000100
        /*0284*/ 	.word	0x00000001
        /*0288*/ 	.word	0x00000001


	//----- nvinfo : EIATTR_CRS_STACK_SIZE
	.align		4
.L_68:
        /*028c*/ 	.byte	0x04, 0x1e
        /*028e*/ 	.short	(.L_70 - .L_69)
.L_69:
        /*0290*/ 	.word	0x00000000


	//----- nvinfo : EIATTR_CBANK_PARAM_SIZE
	.align		4
.L_70:
        /*0294*/ 	.byte	0x03, 0x19
        /*0296*/ 	.short	0x0088


	//----- nvinfo : EIATTR_PARAM_CBANK
	.align		4
        /*0298*/ 	.byte	0x04, 0x0a
        /*029a*/ 	.short	(.L_72 - .L_71)
	.align		4
.L_71:
        /*029c*/ 	.word	index@(.nv.constant0.attn_fwd)
        /*02a0*/ 	.short	0x0210
        /*02a2*/ 	.short	0x0088


	//----- nvinfo : EIATTR_SW_WAR
	.align		4
.L_72:
        /*02a4*/ 	.byte	0x04, 0x36
        /*02a6*/ 	.short	(.L_74 - .L_73)
.L_73:
        /*02a8*/ 	.word	0x00000008
.L_74:


//--------------------- .nv.callgraph             --------------------------
	.section	.nv.callgraph,"",@"SHT_CUDA_CALLGRAPH"
	.align	4
	.sectionentsize	8
	.align		4
        /*0000*/ 	.word	0x00000000
	.align		4
        /*0004*/ 	.word	0xffffffff
	.align		4
        /*0008*/ 	.word	0x00000000
	.align		4
        /*000c*/ 	.word	0xfffffffe
	.align		4
        /*0010*/ 	.word	0x00000000
	.align		4
        /*0014*/ 	.word	0xfffffffd
	.align		4
        /*0018*/ 	.word	0x00000000
	.align		4
        /*001c*/ 	.word	0xfffffffc


//--------------------- .nv.constant4             --------------------------
	.section	.nv.constant4,"a",@progbits
	.align	8
	.align		8
.nv.constant4:
        /*0000*/ 	.dword	_$_str


//--------------------- .text.attn_fwd            --------------------------
	.section	.text.attn_fwd,"ax",@progbits
	.align	128
        .global         attn_fwd
        .type           attn_fwd,@function
        .size           attn_fwd,(.L_x_11 - attn_fwd)
        .other          attn_fwd,@"STO_CUDA_ENTRY STV_DEFAULT"
attn_fwd:
.text.attn_fwd:
[----:B------:R-:W-:Y:S01]  /*0000*/  LDC R1, c[0x0][0x28] ;  /* 0x00000a00ff017b82 */ /* 0x000fe20000000800 */
[----:B------:R-:W0:Y:S07]  /*0010*/  S2R R0, SR_CTAID.X ;  /* 0x0000000000007919 */ /* 0x000e2e0000002500 */
[----:B------:R-:W1:Y:S01]  /*0020*/  S2UR UR11, SR_CTAID.Y ;  /* 0x00000000000b79c3 */ /* 0x000e620000002600 */
[----:B------:R-:W-:Y:S01]  /*0030*/  ULDC.64 UR4, c[0x0][0x240] ;  /* 0x0000900000047ab9 */ /* 0x000fe20000000a00 */
[----:B------:R-:W-:Y:S01]  /*0040*/  ULDC.64 UR12, c[0x0][0x208] ;  /* 0x00008200000c7ab9 */ /* 0x000fe20000000a00 */
[----:B------:R-:W2:Y:S05]  /*0050*/  S2R R201, SR_TID.X ;  /* 0x0000000000c97919 */ /* 0x000eaa0000002100 */
[----:B------:R-:W3:Y:S08]  /*0060*/  LDC R12, c[0x0][0x248] ;  /* 0x00009200ff0c7b82 */ /* 0x000ef00000000800 */
[----:B------:R-:W4:Y:S01]  /*0070*/  LDC.64 R18, c[0x0][0x210] ;  /* 0x00008400ff127b82 */ /* 0x000f220000000a00 */
[----:B-1----:R-:W-:Y:S01]  /*0080*/  UIMAD UR4, UR11, UR4, URZ ;  /* 0x000000040b0472a4 */ /* 0x002fe2000f8e023f */
[----:B0-----:R-:W-:Y:S01]  /*0090*/  IMAD.SHL.U32 R0, R0, 0x20, RZ ;  /* 0x0000002000007824 */ /* 0x001fe200078e00ff */
[----:B--2---:R-:W-:-:S04]  /*00a0*/  SHF.R.U32.HI R2, RZ, 0x5, R201 ;  /* 0x00000005ff027819 */ /* 0x004fc800000116c9 */
[----:B------:R-:W-:Y:S02]  /*00b0*/  LOP3.LUT R222, R0, 0x1f, R201, 0xf8, !PT ;  /* 0x0000001f00de7812 */ /* 0x000fe400078ef8c9 */
[----:B------:R-:W-:-:S03]  /*00c0*/  SGXT.U32 R2, R2, 0x3 ;  /* 0x000000030202781a */ /* 0x000fc60000000000 */
[----:B------:R-:W-:Y:S01]  /*00d0*/  IMAD R3, R222, UR5, RZ ;  /* 0x00000005de037c24 */ /* 0x000fe2000f8e02ff */
[----:B------:R-:W-:Y:S01]  /*00e0*/  USHF.R.S32.HI UR5, URZ, 0x1f, UR4 ;  /* 0x0000001f3f057899 */ /* 0x000fe20008011404 */
[----:B---3--:R-:W-:-:S03]  /*00f0*/  IMAD R5, R2, R12, RZ ;  /* 0x0000000c02057224 */ /* 0x008fc600078e02ff */
[----:B----4-:R-:W-:Y:S01]  /*0100*/  IADD3 R18, P0, P1, R3, UR4, R18 ;  /* 0x0000000403127c10 */ /* 0x010fe2000f91e012 */
[----:B------:R-:W-:Y:S01]  /*0110*/  IMAD R6, R12, 0x8, R5 ;  /* 0x000000080c067824 */ /* 0x000fe200078e0205 */
[----:B------:R-:W-:-:S03]  /*0120*/  SHF.R.S32.HI R2, RZ, 0x1f, R3 ;  /* 0x0000001fff027819 */ /* 0x000fc60000011403 */
[----:B------:R-:W-:Y:S01]  /*0130*/  IMAD R7, R12, 0x8, R6 ;  /* 0x000000080c077824 */ /* 0x000fe200078e0206 */
[----:B------:R-:W-:Y:S02]  /*0140*/  IADD3.X R20, R2, UR5, R19, P0, P1 ;  /* 0x0000000502147c10 */ /* 0x000fe400087e2413 */
[CC--:B------:R-:W-:Y:S01]  /*0150*/  IADD3 R2, P0, R5.reuse, R18.reuse, RZ ;  /* 0x0000001205027210 */ /* 0x0c0fe20007f1e0ff */
[----:B------:R-:W-:Y:S01]  /*0160*/  IMAD R9, R12, 0x8, R7 ;  /* 0x000000080c097824 */ /* 0x000fe200078e0207 */
[C---:B------:R-:W-:Y:S02]  /*0170*/  IADD3 R4, P1, R6.reuse, R18, RZ ;  /* 0x0000001206047210 */ /* 0x040fe40007f3e0ff */
[-C--:B------:R-:W-:Y:S02]  /*0180*/  LEA.HI.X.SX32 R3, R5, R20.reuse, 0x1, P0 ;  /* 0x0000001405037211 */ /* 0x080fe400000f0eff */
[----:B------:R-:W-:Y:S02]  /*0190*/  LEA.HI.X.SX32 R5, R6, R20, 0x1, P1 ;  /* 0x0000001406057211 */ /* 0x000fe400008f0eff */
[C---:B------:R-:W-:Y:S01]  /*01a0*/  IADD3 R6, P0, R7.reuse, R18, RZ ;  /* 0x0000001207067210 */ /* 0x040fe20007f1e0ff */
[----:B------:R-:W-:Y:S01]  /*01b0*/  IMAD R11, R12, 0x8, R9 ;  /* 0x000000080c0b7824 */ /* 0x000fe200078e0209 */
[----:B------:R0:W2:Y:S02]  /*01c0*/  LDG.E.U8 R16, desc[UR12][R2.64] ;  /* 0x0000000c02107981 */ /* 0x0000a4000c1e1100 */
[----:B------:R-:W-:-:S02]  /*01d0*/  LEA.HI.X.SX32 R7, R7, R20, 0x1, P0 ;  /* 0x0000001407077211 */ /* 0x000fc400000f0eff */
[C---:B------:R-:W-:Y:S01]  /*01e0*/  IADD3 R8, P0, R9.reuse, R18, RZ ;  /* 0x0000001209087210 */ /* 0x040fe20007f1e0ff */
[C---:B------:R-:W-:Y:S01]  /*01f0*/  IMAD R13, R12.reuse, 0x8, R11 ;  /* 0x000000080c0d7824 */ /* 0x040fe200078e020b */
[----:B------:R1:W2:Y:S02]  /*0200*/  LDG.E.U8 R17, desc[UR12][R4.64] ;  /* 0x0000000c04117981 */ /* 0x0002a4000c1e1100 */
[----:B------:R-:W-:Y:S01]  /*0210*/  LEA.HI.X.SX32 R9, R9, R20, 0x1, P0 ;  /* 0x0000001409097211 */ /* 0x000fe200000f0eff */
[C---:B------:R-:W-:Y:S01]  /*0220*/  IMAD R14, R12.reuse, 0x8, R13 ;  /* 0x000000080c0e7824 */ /* 0x040fe200078e020d */
[C---:B------:R-:W-:Y:S01]  /*0230*/  IADD3 R10, P0, R11.reuse, R18, RZ ;  /* 0x000000120b0a7210 */ /* 0x040fe20007f1e0ff */
[----:B------:R3:W4:Y:S02]  /*0240*/  LDG.E.U8 R7, desc[UR12][R6.64] ;  /* 0x0000000c06077981 */ /* 0x000724000c1e1100 */
[----:B------:R-:W-:Y:S01]  /*0250*/  IMAD R15, R12, 0x8, R14 ;  /* 0x000000080c0f7824 */ /* 0x000fe200078e020e */
[----:B------:R-:W-:Y:S01]  /*0260*/  LEA.HI.X.SX32 R11, R11, R20, 0x1, P0 ;  /* 0x000000140b0b7211 */ /* 0x000fe200000f0eff */
[----:B------:R5:W4:Y:S01]  /*0270*/  LDG.E.U8 R8, desc[UR12][R8.64] ;  /* 0x0000000c08087981 */ /* 0x000b22000c1e1100 */
[----:B0-----:R-:W-:-:S02]  /*0280*/  IADD3 R2, P0, R13, R18, RZ ;  /* 0x000000120d027210 */ /* 0x001fc40007f1e0ff */
[C---:B------:R-:W-:Y:S01]  /*0290*/  IADD3 R12, P1, R14.reuse, R18, RZ ;  /* 0x000000120e0c7210 */ /* 0x040fe20007f3e0ff */
[----:B------:R-:W4:Y:S01]  /*02a0*/  LDG.E.U8 R10, desc[UR12][R10.64] ;  /* 0x0000000c0a0a7981 */ /* 0x000f22000c1e1100 */
[----:B------:R-:W-:Y:S02]  /*02b0*/  LEA.HI.X.SX32 R3, R13, R20, 0x1, P0 ;  /* 0x000000140d037211 */ /* 0x000fe400000f0eff */
[C---:B-1----:R-:W-:Y:S02]  /*02c0*/  IADD3 R4, P0, R15.reuse, R18, RZ ;  /* 0x000000120f047210 */ /* 0x042fe40007f1e0ff */
[-C--:B------:R-:W-:Y:S02]  /*02d0*/  LEA.HI.X.SX32 R13, R14, R20.reuse, 0x1, P1 ;  /* 0x000000140e0d7211 */ /* 0x080fe400008f0eff */
[----:B------:R-:W-:Y:S01]  /*02e0*/  LEA.HI.X.SX32 R5, R15, R20, 0x1, P0 ;  /* 0x000000140f057211 */ /* 0x000fe200000f0eff */
[----:B------:R-:W4:Y:S04]  /*02f0*/  LDG.E.U8 R3, desc[UR12][R2.64] ;  /* 0x0000000c02037981 */ /* 0x000f28000c1e1100 */
[----:B------:R-:W4:Y:S04]  /*0300*/  LDG.E.U8 R12, desc[UR12][R12.64] ;  /* 0x0000000c0c0c7981 */ /* 0x000f28000c1e1100 */
[----:B------:R-:W4:Y:S01]  /*0310*/  LDG.E.U8 R5, desc[UR12][R4.64] ;  /* 0x0000000c04057981 */ /* 0x000f22000c1e1100 */
[----:B------:R-:W0:Y:S01]  /*0320*/  S2UR UR7, SR_CgaCtaId ;  /* 0x00000000000779c3 */ /* 0x000e220000008800 */
[----:B---3--:R-:W-:Y:S01]  /*0330*/  LOP3.LUT R6, R201, 0xc0, RZ, 0xc0, !PT ;  /* 0x000000c0c9067812 */ /* 0x008fe200078ec0ff */
[----:B------:R-:W-:-:S03]  /*0340*/  UMOV UR4, 0x400 ;  /* 0x0000040000047882 */ /* 0x000fc60000000000 */
[----:B-----5:R-:W-:Y:S01]  /*0350*/  SHF.R.U32.HI R9, RZ, 0x2, R6 ;  /* 0x00000002ff097819 */ /* 0x020fe20000011606 */
[----:B------:R-:W-:Y:S01]  /*0360*/  VIADD R219, R0, 0x20 ;  /* 0x0000002000db7836 */ /* 0x000fe20000000000 */
[----:B0-----:R-:W-:-:S04]  /*0370*/  ULEA UR7, UR7, UR4, 0x18 ;  /* 0x0000000407077291 */ /* 0x001fc8000f8ec03f */
[----:B------:R-:W-:Y:S01]  /*0380*/  ISETP.GE.AND P0, PT, R219, 0x1, PT ;  /* 0x00000001db00780c */ /* 0x000fe20003f06270 */
[----:B------:R-:W-:Y:S01]  /*0390*/  IMAD.MOV.U32 R218, RZ, RZ, 0x3f800000 ;  /* 0x3f800000ffda7424 */ /* 0x000fe200078e00ff */
[----:B------:R-:W-:Y:S01]  /*03a0*/  CS2R R52, SRZ ;  /* 0x0000000000347805 */ /* 0x000fe2000001ff00 */
[----:B------:R-:W-:Y:S01]  /*03b0*/  IMAD.MOV.U32 R115, RZ, RZ, -0x800000 ;  /* 0xff800000ff737424 */ /* 0x000fe200078e00ff */
[----:B------:R-:W-:Y:S01]  /*03c0*/  CS2R R54, SRZ ;  /* 0x0000000000367805 */ /* 0x000fe2000001ff00 */
[----:B------:R-:W-:Y:S01]  /*03d0*/  IMAD.MOV.U32 R114, RZ, RZ, -0x800000 ;  /* 0xff800000ff727424 */ /* 0x000fe200078e00ff */
[----:B------:R-:W-:Y:S01]  /*03e0*/  CS2R R48, SRZ ;  /* 0x0000000000307805 */ /* 0x000fe2000001ff00 */
[----:B------:R-:W-:Y:S01]  /*03f0*/  IMAD.MOV.U32 R113, RZ, RZ, -0x800000 ;  /* 0xff800000ff717424 */ /* 0x000fe200078e00ff */
[----:B------:R-:W-:Y:S01]  /*0400*/  CS2R R50, SRZ ;  /* 0x0000000000327805 */ /* 0x000fe2000001ff00 */
[----:B------:R-:W-:Y:S01]  /*0410*/  IMAD.MOV.U32 R112, RZ, RZ, -0x800000 ;  /* 0xff800000ff707424 */ /* 0x000fe200078e00ff */
[C---:B------:R-:W-:Y:S01]  /*0420*/  LOP3.LUT R224, R201.reuse, 0xff, RZ, 0xc0, !PT ;  /* 0x000000ffc9e07812 */ /* 0x040fe200078ec0ff */
[----:B------:R-:W-:Y:S01]  /*0430*/  IMAD.MOV.U32 R217, RZ, RZ, 0x3f800000 ;  /* 0x3f800000ffd97424 */ /* 0x000fe200078e00ff */
[C---:B------:R-:W-:Y:S01]  /*0440*/  LOP3.LUT R223, R201.reuse, 0x1c, RZ, 0xc0, !PT ;  /* 0x0000001cc9df7812 */ /* 0x040fe200078ec0ff */
[----:B------:R-:W-:Y:S01]  /*0450*/  IMAD.MOV.U32 R216, RZ, RZ, 0x3f800000 ;  /* 0x3f800000ffd87424 */ /* 0x000fe200078e00ff */
[----:B------:R-:W-:Y:S01]  /*0460*/  LOP3.LUT R221, R201, 0x80, RZ, 0xc0, !PT ;  /* 0x00000080c9dd7812 */ /* 0x000fe200078ec0ff */
[----:B------:R-:W-:-:S02]  /*0470*/  IMAD.MOV.U32 R215, RZ, RZ, 0x3f800000 ;  /* 0x3f800000ffd77424 */ /* 0x000fc400078e00ff */
[----:B--2---:R-:W-:Y:S02]  /*0480*/  IMAD R16, R17, 0x100, R16 ;  /* 0x0000010011107824 */ /* 0x004fe400078e0210 */
[----:B----4-:R-:W-:Y:S02]  /*0490*/  IMAD R7, R8, 0x100, R7 ;  /* 0x0000010008077824 */ /* 0x010fe400078e0207 */
[----:B------:R-:W-:-:S03]  /*04a0*/  IMAD.SHL.U32 R8, R201, 0x2, RZ ;  /* 0x00000002c9087824 */ /* 0x000fc600078e00ff */
[----:B------:R-:W-:Y:S01]  /*04b0*/  F2FP.F16.E4M3.UNPACK_B R7, R7 ;  /* 0x00000007ff07723e */ /* 0x000fe200020006ff */
[----:B------:R-:W-:Y:S02]  /*04c0*/  IMAD R3, R3, 0x100, R10 ;  /* 0x0000010003037824 */ /* 0x000fe400078e020a */
[----:B------:R-:W-:-:S03]  /*04d0*/  IMAD R5, R5, 0x100, R12 ;  /* 0x0000010005057824 */ /* 0x000fc600078e020c */
[----:B------:R-:W-:Y:S02]  /*04e0*/  F2FP.F16.E4M3.UNPACK_B R3, R3 ;  /* 0x00000003ff03723e */ /* 0x000fe400020006ff */
[----:B------:R-:W-:Y:S02]  /*04f0*/  F2FP.F16.E4M3.UNPACK_B R5, R5 ;  /* 0x00000005ff05723e */ /* 0x000fe400020006ff */
[----:B------:R-:W-:Y:S02]  /*0500*/  F2FP.F16.E4M3.UNPACK_B R16, R16 ;  /* 0x00000010ff10723e */ /* 0x000fe400020006ff */
[----:B------:R-:W-:Y:S02]  /*0510*/  LOP3.LUT R9, R9, 0x1fe, R8, 0x78, !PT ;  /* 0x000001fe09097812 */ /* 0x000fe400078e7808 */
[----:B------:R-:W-:Y:S02]  /*0520*/  PRMT R4, R7, 0x7632, R4 ;  /* 0x0000763207047816 */ /* 0x000fe40000000004 */
[----:B------:R-:W-:-:S02]  /*0530*/  PRMT R6, R3, 0x7632, R6 ;  /* 0x0000763203067816 */ /* 0x000fc40000000006 */
[----:B------:R-:W-:Y:S01]  /*0540*/  PRMT R10, R5, 0x7632, R10 ;  /* 0x00007632050a7816 */ /* 0x000fe2000000000a */
[----:B------:R-:W-:Y:S04]  /*0550*/  STS.U16 [R9+UR7+0x2000], R16 ;  /* 0x0020001009007988 */ /* 0x000fe80008000407 */
[----:B------:R-:W-:Y:S04]  /*0560*/  STS.U16 [R9+UR7+0x2400], R7 ;  /* 0x0024000709007988 */ /* 0x000fe80008000407 */
[----:B------:R-:W-:Y:S04]  /*0570*/  STS.U16 [R9+UR7+0x2600], R4 ;  /* 0x0026000409007988 */ /* 0x000fe80008000407 */
[----:B------:R-:W-:Y:S04]  /*0580*/  STS.U16 [R9+UR7+0x2a00], R6 ;  /* 0x002a000609007988 */ /* 0x000fe80008000407 */
[----:B------:R-:W-:Y:S04]  /*0590*/  STS.U16 [R9+UR7+0x2c00], R5 ;  /* 0x002c000509007988 */ /* 0x000fe80008000407 */
[----:B------:R-:W-:Y:S01]  /*05a0*/  STS.U16 [R9+UR7+0x2e00], R10 ;  /* 0x002e000a09007988 */ /* 0x000fe20008000407 */
[----:B------:R-:W-:-:S03]  /*05b0*/  PRMT R2, R16, 0x7632, R2 ;  /* 0x0000763210027816 */ /* 0x000fc60000000002 */
[----:B------:R0:W-:Y:S04]  /*05c0*/  STS.U16 [R9+UR7+0x2800], R3 ;  /* 0x0028000309007988 */ /* 0x0001e80008000407 */
[----:B------:R1:W-:Y:S01]  /*05d0*/  STS.U16 [R9+UR7+0x2200], R2 ;  /* 0x0022000209007988 */ /* 0x0003e20008000407 */
[C---:B0-----:R-:W-:Y:S02]  /*05e0*/  LOP3.LUT R3, R201.reuse, 0x3, RZ, 0xc0, !PT ;  /* 0x00000003c9037812 */ /* 0x041fe400078ec0ff */
[----:B-1----:R-:W-:-:S03]  /*05f0*/  LOP3.LUT R2, R201, 0x3f, RZ, 0xc0, !PT ;  /* 0x0000003fc9027812 */ /* 0x002fc600078ec0ff */
[----:B------:R-:W-:Y:S01]  /*0600*/  IMAD.SHL.U32 R220, R3, 0x20, RZ ;  /* 0x0000002003dc7824 */ /* 0x000fe200078e00ff */
[----:B------:R-:W-:Y:S06]  /*0610*/  @!P0 BRA `(.L_x_0) ;  /* 0x0000004000d88947 */ /* 0x000fec0003800000 */
[----:B------:R-:W0:Y:S01]  /*0620*/  LDC.64 R134, c[0x0][0x250] ;  /* 0x00009400ff867b82 */ /* 0x000e220000000a00 */
[--C-:B------:R-:W-:Y:S01]  /*0630*/  SHF.R.U32.HI R4, RZ, 0x6, R201.reuse ;  /* 0x00000006ff047819 */ /* 0x100fe200000116c9 */
[----:B------:R-:W-:Y:S01]  /*0640*/  IMAD.SHL.U32 R5, R201, 0x80, RZ ;  /* 0x00000080c9057824 */ /* 0x000fe200078e00ff */
[----:B------:R-:W-:Y:S01]  /*0650*/  SHF.R.U32.HI R211, RZ, 0x2, R201 ;  /* 0x00000002ffd37819 */ /* 0x000fe200000116c9 */
[----:B------:R-:W-:Y:S01]  /*0660*/  ULDC.64 UR4, c[0x0][0x260] ;  /* 0x0000980000047ab9 */ /* 0x000fe20000000a00 */
[----:B------:R-:W-:Y:S01]  /*0670*/  SGXT.U32 R4, R4, 0x2 ;  /* 0x000000020404781a */ /* 0x000fe20000000000 */
[----:B------:R-:W-:Y:S01]  /*0680*/  UIMAD UR4, UR11, UR4, URZ ;  /* 0x000000040b0472a4 */ /* 0x000fe2000f8e023f */
[----:B------:R-:W-:Y:S01]  /*0690*/  SGXT.U32 R211, R211, 0x3 ;  /* 0x00000003d3d3781a */ /* 0x000fe20000000000 */
[----:B------:R-:W1:Y:S01]  /*06a0*/  LDC R66, c[0x0][0x268] ;  /* 0x00009a00ff427b82 */ /* 0x000e620000000800 */
[----:B------:R-:W-:Y:S01]  /*06b0*/  ISETP.NE.U32.AND P0, PT, R3, RZ, PT ;  /* 0x000000ff0300720c */ /* 0x000fe20003f05070 */
[C---:B------:R-:W-:Y:S01]  /*06c0*/  IMAD.SHL.U32 R3, R201.reuse, 0x40, RZ ;  /* 0x00000040c9037824 */ /* 0x040fe200078e00ff */
[----:B------:R-:W-:Y:S01]  /*06d0*/  LOP3.LUT R205, R201, 0x7, RZ, 0xc0, !PT ;  /* 0x00000007c9cd7812 */ /* 0x000fe200078ec0ff */
[----:B------:R-:W-:Y:S01]  /*06e0*/  ULDC.64 UR8, c[0x0][0x218] ;  /* 0x0000860000087ab9 */ /* 0x000fe20000000a00 */
[----:B------:R-:W-:Y:S01]  /*06f0*/  LOP3.LUT R36, R5, 0x200, RZ, 0xc0, !PT ;  /* 0x0000020005247812 */ /* 0x000fe200078ec0ff */
[----:B------:R-:W-:Y:S01]  /*0700*/  IMAD.MOV.U32 R218, RZ, RZ, 0x3f800000 ;  /* 0x3f800000ffda7424 */ /* 0x000fe200078e00ff */
[----:B------:R-:W-:Y:S01]  /*0710*/  LOP3.LUT R214, R211, R0, RZ, 0xfc, !PT ;  /* 0x00000000d3d67212 */ /* 0x000fe200078efcff */
[----:B------:R-:W-:Y:S01]  /*0720*/  IMAD.MOV.U32 R228, RZ, RZ, -0x800000 ;  /* 0xff800000ffe47424 */ /* 0x000fe200078e00ff */
[C-C-:B------:R-:W-:Y:S01]  /*0730*/  LOP3.LUT R213, R0.reuse, 0x8, R211.reuse, 0xfe, !PT ;  /* 0x0000000800d57812 */ /* 0x140fe200078efed3 */
[----:B------:R-:W-:Y:S01]  /*0740*/  IMAD.MOV.U32 R227, RZ, RZ, -0x800000 ;  /* 0xff800000ffe37424 */ /* 0x000fe200078e00ff */
[C-C-:B------:R-:W-:Y:S01]  /*0750*/  LOP3.LUT R212, R0.reuse, 0x10, R211.reuse, 0xfe, !PT ;  /* 0x0000001000d47812 */ /* 0x140fe200078efed3 */
[----:B------:R-:W-:Y:S01]  /*0760*/  IMAD.MOV.U32 R226, RZ, RZ, -0x800000 ;  /* 0xff800000ffe27424 */ /* 0x000fe200078e00ff */
[----:B------:R-:W-:Y:S01]  /*0770*/  LOP3.LUT R211, R0, 0x18, R211, 0xfe, !PT ;  /* 0x0000001800d37812 */ /* 0x000fe200078efed3 */
[----:B------:R-:W-:Y:S01]  /*0780*/  IMAD.MOV.U32 R225, RZ, RZ, -0x800000 ;  /* 0xff800000ffe17424 */ /* 0x000fe200078e00ff */
[----:B------:R-:W-:Y:S01]  /*0790*/  LOP3.LUT R0, R201, 0xe0, RZ, 0xc0, !PT ;  /* 0x000000e0c9007812 */ /* 0x000fe200078ec0ff */
[----:B0-----:R-:W-:Y:S01]  /*07a0*/  IMAD R4, R4, R135, RZ ;  /* 0x0000008704047224 */ /* 0x001fe200078e02ff */
[----:B------:R-:W-:Y:S01]  /*07b0*/  LEA R5, R205, UR7, 0x6 ;  /* 0x00000007cd057c11 */ /* 0x000fe2000f8e30ff */
[----:B------:R-:W-:Y:S01]  /*07c0*/  IMAD.MOV.U32 R217, RZ, RZ, 0x3f800000 ;  /* 0x3f800000ffd97424 */ /* 0x000fe200078e00ff */
[----:B------:R-:W-:Y:S01]  /*07d0*/  LOP3.LUT R48, R201, 0xf, RZ, 0xc0, !PT ;  /* 0x0000000fc9307812 */ /* 0x000fe200078ec0ff */
[----:B------:R-:W-:Y:S01]  /*07e0*/  IMAD R6, R135, 0x4, R4 ;  /* 0x0000000487067824 */ /* 0x000fe200078e0204 */
[----:B------:R-:W-:Y:S01]  /*07f0*/  LOP3.LUT R7, R36, 0x40, R3, 0xf8, !PT ;  /* 0x0000004024077812 */ /* 0x000fe200078ef803 */
[----:B------:R-:W-:Y:S01]  /*0800*/  IMAD.SHL.U32 R3, R201, 0x8, RZ ;  /* 0x00000008c9037824 */ /* 0x000fe200078e00ff */
[----:B------:R-:W-:Y:S01]  /*0810*/  UMOV UR6, URZ ;  /* 0x0000003f00067c82 */ /* 0x000fe20008000000 */
[----:B------:R-:W-:Y:S01]  /*0820*/  IMAD R10, R135, 0x4, R6 ;  /* 0x00000004870a7824 */ /* 0x000fe200078e0206 */
[----:B------:R-:W-:Y:S01]  /*0830*/  ULDC UR14, c[0x0][0x238] ;  /* 0x00008e00000e7ab9 */ /* 0x000fe20000000800 */
[C---:B------:R-:W-:Y:S01]  /*0840*/  IMAD R11, R0.reuse, 0x2, R205 ;  /* 0x00000002000b7824 */ /* 0x040fe200078e02cd */
[----:B------:R-:W-:Y:S01]  /*0850*/  LOP3.LUT R3, R3, 0x30, R8, 0x48, !PT ;  /* 0x0000003003037812 */ /* 0x000fe200078e4808 */
[C---:B------:R-:W-:Y:S01]  /*0860*/  IMAD R12, R135.reuse, 0x4, R10 ;  /* 0x00000004870c7824 */ /* 0x040fe200078e020a */
[----:B------:R-:W-:Y:S01]  /*0870*/  ULDC UR15, c[0x0][0x264] ;  /* 0x00009900000f7ab9 */ /* 0x000fe20000000800 */
[----:B------:R-:W-:Y:S01]  /*0880*/  IMAD R208, R0, 0x10, R5 ;  /* 0x0000001000d07824 */ /* 0x000fe200078e0205 */
[----:B------:R-:W-:Y:S01]  /*0890*/  SHF.R.U32.HI R0, RZ, 0x1, R0 ;  /* 0x00000001ff007819 */ /* 0x000fe20000011600 */
[----:B------:R-:W-:Y:S01]  /*08a0*/  IMAD R14, R135, 0x4, R12 ;  /* 0x00000004870e7824 */ /* 0x000fe200078e020c */
[----:B------:R-:W-:Y:S01]  /*08b0*/  ULDC UR16, c[0x0][0x254] ;  /* 0x0000950000107ab9 */ /* 0x000fe20000000800 */
[----:B------:R-:W-:-:S02]  /*08c0*/  IMAD R9, R48, 0x100, R220 ;  /* 0x0000010030097824 */ /* 0x000fc400078e02dc */
[----:B------:R-:W-:Y:S02]  /*08d0*/  IMAD R16, R135, 0x4, R14 ;  /* 0x0000000487107824 */ /* 0x000fe400078e020e */
[----:B------:R-:W-:Y:S01]  /*08e0*/  IMAD.IADD R208, R3, 0x1, R208 ;  /* 0x0000000103d07824 */ /* 0x000fe200078e02d0 */
[----:B------:R-:W-:Y:S01]  /*08f0*/  LOP3.LUT R9, R9, R0, RZ, 0x3c, !PT ;  /* 0x0000000009097212 */ /* 0x000fe200078e3cff */
[----:B------:R-:W-:Y:S01]  /*0900*/  IMAD R18, R135, 0x4, R16 ;  /* 0x0000000487127824 */ /* 0x000fe200078e0210 */
[--C-:B------:R-:W-:Y:S01]  /*0910*/  SHF.R.S32.HI R0, RZ, 0x1, R201.reuse ;  /* 0x00000001ff007819 */ /* 0x100fe200000114c9 */
[----:B------:R-:W-:Y:S01]  /*0920*/  IMAD.SHL.U32 R5, R11, 0x10, RZ ;  /* 0x000000100b057824 */ /* 0x000fe200078e00ff */
[--C-:B------:R-:W-:Y:S01]  /*0930*/  SHF.R.S32.HI R3, RZ, 0x3, R201.reuse ;  /* 0x00000003ff037819 */ /* 0x100fe200000114c9 */
[----:B------:R-:W-:Y:S01]  /*0940*/  IMAD R20, R135, 0x4, R18 ;  /* 0x0000000487147824 */ /* 0x000fe200078e0212 */
[----:B------:R-:W-:Y:S01]  /*0950*/  SGXT R0, R0, 0x1 ;  /* 0x000000010000781a */ /* 0x000fe20000000200 */
[----:B------:R-:W-:Y:S01]  /*0960*/  IMAD R202, R223, 0x8, R48 ;  /* 0x00000008dfca7824 */ /* 0x000fe200078e0230 */
[----:B------:R-:W-:Y:S01]  /*0970*/  SGXT R3, R3, 0x1 ;  /* 0x000000010303781a */ /* 0x000fe20000000200 */
[----:B------:R-:W-:Y:S01]  /*0980*/  IMAD R22, R135, 0x4, R20 ;  /* 0x0000000487167824 */ /* 0x000fe200078e0214 */
[----:B------:R-:W-:Y:S01]  /*0990*/  LOP3.LUT R54, R5, 0x30, R8, 0x78, !PT ;  /* 0x0000003005367812 */ /* 0x000fe200078e7808 */
[----:B------:R-:W-:Y:S01]  /*09a0*/  IMAD.SHL.U32 R202, R202, 0x8, RZ ;  /* 0x00000008caca7824 */ /* 0x000fe200078e00ff */
[----:B------:R-:W-:Y:S01]  /*09b0*/  LOP3.LUT R7, R7, 0x120, R0, 0xf8, !PT ;  /* 0x0000012007077812 */ /* 0x000fe200078ef800 */
[----:B------:R-:W-:Y:S01]  /*09c0*/  IMAD R24, R135, 0x4, R22 ;  /* 0x0000000487187824 */ /* 0x000fe200078e0216 */
[----:B------:R-:W-:Y:S01]  /*09d0*/  LOP3.LUT R5, R201, 0x10, RZ, 0xc0, !PT ;  /* 0x00000010c9057812 */ /* 0x000fe200078ec0ff */
[----:B------:R-:W-:Y:S01]  /*09e0*/  IMAD R205, R205, 0x80, R54 ;  /* 0x00000080cdcd7824 */ /* 0x000fe200078e0236 */
[----:B------:R-:W-:Y:S01]  /*09f0*/  LOP3.LUT R0, R201, 0x7f, RZ, 0xc0, !PT ;  /* 0x0000007fc9007812 */ /* 0x000fe200078ec0ff */
[----:B------:R-:W-:Y:S01]  /*0a00*/  IMAD R26, R135, 0x4, R24 ;  /* 0x00000004871a7824 */ /* 0x000fe200078e0218 */
[----:B------:R-:W-:Y:S01]  /*0a10*/  LOP3.LUT R8, R3, 0x90, RZ, 0xc0, !PT ;  /* 0x0000009003087812 */ /* 0x000fe200078ec0ff */
[----:B------:R-:W-:Y:S01]  /*0a20*/  IMAD.MOV.U32 R216, RZ, RZ, 0x3f800000 ;  /* 0x3f800000ffd87424 */ /* 0x000fe200078e00ff */
[--C-:B------:R-:W-:Y:S01]  /*0a30*/  SHF.R.U32.HI R3, RZ, 0x7, R201.reuse ;  /* 0x00000007ff037819 */ /* 0x100fe200000116c9 */
[----:B------:R-:W-:Y:S01]  /*0a40*/  IMAD R28, R135, 0x4, R26 ;  /* 0x00000004871c7824 */ /* 0x000fe200078e021a */
[----:B------:R-:W-:Y:S01]  /*0a50*/  LEA R56, R5, UR7, 0x3 ;  /* 0x0000000705387c11 */ /* 0x000fe2000f8e18ff */
[----:B------:R-:W-:Y:S01]  /*0a60*/  IMAD R5, R0, UR5, RZ ;  /* 0x0000000500057c24 */ /* 0x000fe2000f8e02ff */
[----:B------:R-:W-:Y:S01]  /*0a70*/  SGXT.U32 R0, R3, 0x1 ;  /* 0x000000010300781a */ /* 0x000fe20000000000 */
[----:B------:R-:W-:Y:S01]  /*0a80*/  IMAD R30, R135, 0x4, R28 ;  /* 0x00000004871e7824 */ /* 0x000fe200078e021c */
[----:B------:R-:W-:Y:S01]  /*0a90*/  LOP3.LUT R8, R8, 0x10, R201, 0x78, !PT ;  /* 0x0000001008087812 */ /* 0x000fe200078e78c9 */
[----:B------:R-:W-:Y:S01]  /*0aa0*/  IMAD.IADD R203, R9, 0x1, R56 ;  /* 0x0000000109cb7824 */ /* 0x000fe200078e0238 */
[----:B------:R-:W-:Y:S01]  /*0ab0*/  ULDC UR5, c[0x0][0x258] ;  /* 0x0000960000057ab9 */ /* 0x000fe20000000800 */
[----:B-1----:R-:W-:Y:S01]  /*0ac0*/  IMAD R137, R0, R66, RZ ;  /* 0x0000004200897224 */ /* 0x002fe200078e02ff */
[----:B------:R-:W-:Y:S01]  /*0ad0*/  LOP3.LUT R207, R7, R8, RZ, 0xfc, !PT ;  /* 0x0000000807cf7212 */ /* 0x000fe200078efcff */
[C---:B------:R-:W-:Y:S01]  /*0ae0*/  IMAD R32, R135.reuse, 0x4, R30 ;  /* 0x0000000487207824 */ /* 0x040fe200078e021e */
[----:B------:R-:W0:Y:S01]  /*0af0*/  LDC.64 R8, c[0x0][0x220] ;  /* 0x00008800ff087b82 */ /* 0x000e220000000a00 */
[----:B------:R-:W-:Y:S01]  /*0b00*/  IMAD R139, R66, 0x2, R137 ;  /* 0x00000002428b7824 */ /* 0x000fe200078e0289 */
[----:B------:R-:W-:Y:S01]  /*0b10*/  LOP3.LUT R202, R202, 0x60, RZ, 0x3c, !PT ;  /* 0x00000060caca7812 */ /* 0x000fe200078e3cff */
[----:B------:R-:W-:Y:S01]  /*0b20*/  IMAD R34, R135, 0x4, R32 ;  /* 0x0000000487227824 */ /* 0x000fe200078e0220 */
[----:B------:R-:W-:Y:S01]  /*0b30*/  LOP3.LUT R206, R207, 0x20, RZ, 0x3c, !PT ;  /* 0x00000020cfce7812 */ /* 0x000fe200078e3cff */
[----:B------:R-:W-:Y:S01]  /*0b40*/  IMAD R141, R66, 0x2, R139 ;  /* 0x00000002428d7824 */ /* 0x000fe200078e028b */
[----:B------:R-:W-:Y:S01]  /*0b50*/  LOP3.LUT R204, R205, 0x40, RZ, 0x3c, !PT ;  /* 0x00000040cdcc7812 */ /* 0x000fe200078e3cff */
[----:B------:R-:W-:-:S02]  /*0b60*/  IMAD R36, R135, 0x4, R34 ;  /* 0x0000000487247824 */ /* 0x000fc400078e0222 */
[C---:B------:R-:W-:Y:S02]  /*0b70*/  IMAD R143, R66.reuse, 0x2, R141 ;  /* 0x00000002428f7824 */ /* 0x040fe400078e028d */
[C---:B------:R-:W-:Y:S02]  /*0b80*/  IMAD R38, R135.reuse, 0x4, R36 ;  /* 0x0000000487267824 */ /* 0x040fe400078e0224 */
[----:B------:R-:W-:Y:S02]  /*0b90*/  IMAD R145, R66, 0x2, R143 ;  /* 0x0000000242917824 */ /* 0x000fe400078e028f */
[----:B------:R-:W-:Y:S01]  /*0ba0*/  IMAD R3, R2, UR5, RZ ;  /* 0x0000000502037c24 */ /* 0x000fe2000f8e02ff */
[----:B------:R-:W-:Y:S01]  /*0bb0*/  USHF.R.S32.HI UR5, URZ, 0x1f, UR4 ;  /* 0x0000001f3f057899 */ /* 0x000fe20008011404 */
[----:B------:R-:W-:Y:S01]  /*0bc0*/  IMAD R0, R134, UR11, RZ ;  /* 0x0000000b86007c24 */ /* 0x000fe2000f8e02ff */
[----:B------:R-:W-:Y:S01]  /*0bd0*/  SHF.R.S32.HI R2, RZ, 0x1f, R5 ;  /* 0x0000001fff027819 */ /* 0x000fe20000011405 */
[C---:B------:R-:W-:Y:S01]  /*0be0*/  IMAD R147, R66.reuse, 0x2, R145 ;  /* 0x0000000242937824 */ /* 0x040fe200078e0291 */
[----:B------:R-:W-:Y:S01]  /*0bf0*/  SHF.R.S32.HI R7, RZ, 0x1f, R3 ;  /* 0x0000001fff077819 */ /* 0x000fe20000011403 */
[----:B------:R-:W-:Y:S01]  /*0c00*/  IMAD R40, R135, 0x4, R38 ;  /* 0x0000000487287824 */ /* 0x000fe200078e0226 */
[--C-:B------:R-:W-:Y:S01]  /*0c10*/  IADD3 R49, P1, P2, R3, UR8, R0.reuse ;  /* 0x0000000803317c10 */ /* 0x100fe2000fa3e000 */
[C---:B------:R-:W-:Y:S01]  /*0c20*/  IMAD R149, R66.reuse, 0x2, R147 ;  /* 0x0000000242957824 */ /* 0x040fe200078e0293 */
[----:B------:R-:W-:Y:S01]  /*0c30*/  SHF.R.S32.HI R0, RZ, 0x1f, R0 ;  /* 0x0000001fff007819 */ /* 0x000fe20000011400 */
[----:B------:R-:W-:Y:S01]  /*0c40*/  IMAD R42, R135, 0x4, R40 ;  /* 0x00000004872a7824 */ /* 0x000fe200078e0228 */
[----:B0-----:R-:W-:Y:S01]  /*0c50*/  IADD3 R200, P3, P4, R5, UR4, R8 ;  /* 0x0000000405c87c10 */ /* 0x001fe2000fc7e008 */
[----:B------:R-:W-:Y:S01]  /*0c60*/  IMAD R151, R66, 0x2, R149 ;  /* 0x0000000242977824 */ /* 0x000fe200078e0295 */
[----:B------:R-:W-:Y:S01]  /*0c70*/  IADD3.X R51, R7, UR9, R0, P1, P2 ;  /* 0x0000000907337c10 */ /* 0x000fe20008fe4400 */
[C---:B------:R-:W-:Y:S01]  /*0c80*/  IMAD R44, R135.reuse, 0x4, R42 ;  /* 0x00000004872c7824 */ /* 0x040fe200078e022a */
[-C--:B------:R-:W-:Y:S01]  /*0c90*/  IADD3 R0, P2, R4, R49.reuse, RZ ;  /* 0x0000003104007210 */ /* 0x080fe20007f5e0ff */
[----:B------:R-:W-:Y:S01]  /*0ca0*/  IMAD R153, R66, 0x2, R151 ;  /* 0x0000000242997824 */ /* 0x000fe200078e0297 */
[----:B------:R-:W-:Y:S01]  /*0cb0*/  IADD3.X R64, R2, UR5, R9, P3, P4 ;  /* 0x0000000502407c10 */ /* 0x000fe20009fe8409 */
[C---:B------:R-:W-:Y:S01]  /*0cc0*/  IMAD R46, R135.reuse, 0x4, R44 ;  /* 0x00000004872e7824 */ /* 0x040fe200078e022c */
[-C--:B------:R-:W-:Y:S01]  /*0cd0*/  IADD3 R2, P3, R6, R49.reuse, RZ ;  /* 0x0000003106027210 */ /* 0x080fe20007f7e0ff */
[----:B------:R-:W-:Y:S01]  /*0ce0*/  IMAD R155, R66, 0x2, R153 ;  /* 0x00000002429b7824 */ /* 0x000fe200078e0299 */
[----:B------:R-:W-:Y:S01]  /*0cf0*/  IADD3 R3, P4, R10, R49, RZ ;  /* 0x000000310a037210 */ /* 0x000fe20007f9e0ff */
[C---:B------:R-:W-:Y:S01]  /*0d00*/  IMAD R50, R135.reuse, 0x4, R46 ;  /* 0x0000000487327824 */ /* 0x040fe200078e022e */
[----:B------:R-:W-:Y:S01]  /*0d10*/  LEA.HI.X.SX32 R4, R4, R51, 0x1, P2 ;  /* 0x0000003304047211 */ /* 0x000fe200010f0eff */
[----:B------:R-:W-:Y:S01]  /*0d20*/  IMAD R157, R66, 0x2, R155 ;  /* 0x00000002429d7824 */ /* 0x000fe200078e029b */
[----:B------:R-:W-:Y:S01]  /*0d30*/  IADD3 R7, P2, R12, R49, RZ ;  /* 0x000000310c077210 */ /* 0x000fe20007f5e0ff */
[C---:B------:R-:W-:Y:S01]  /*0d40*/  IMAD R52, R135.reuse, 0x4, R50 ;  /* 0x0000000487347824 */ /* 0x040fe200078e0232 */
[-C--:B------:R-:W-:Y:S01]  /*0d50*/  LEA.HI.X.SX32 R5, R6, R51.reuse, 0x1, P3 ;  /* 0x0000003306057211 */ /* 0x080fe200018f0eff */
[----:B------:R-:W-:Y:S01]  /*0d60*/  IMAD R159, R66, 0x2, R157 ;  /* 0x00000002429f7824 */ /* 0x000fe200078e029d */
[----:B------:R-:W-:Y:S01]  /*0d70*/  LEA.HI.X.SX32 R6, R10, R51, 0x1, P4 ;  /* 0x000000330a067211 */ /* 0x000fe200020f0eff */
[C---:B------:R-:W-:Y:S01]  /*0d80*/  IMAD R120, R135.reuse, 0x4, R52 ;  /* 0x0000000487787824 */ /* 0x040fe200078e0234 */
[----:B------:R-:W-:Y:S01]  /*0d90*/  IADD3 R9, P4, R16, R49, RZ ;  /* 0x0000003110097210 */ /* 0x000fe20007f9e0ff */
        /* <DEDUP_REMOVED lines=11> */
[-C--:B------:R-:W-:Y:S01]  /*0e50*/  IADD3 R19, P2, R24, R49.reuse, RZ ;  /* 0x0000003118137210 */ /* 0x080fe20007f5e0ff */
        /* <DEDUP_REMOVED lines=18> */
[----:B------:R-:W-:Y:S01]  /*0f80*/  IMAD R135, R135, 0x4, R62 ;  /* 0x0000000487877824 */ /* 0x000fe200078e023e */
[-C--:B------:R-:W-:Y:S01]  /*0f90*/  IADD3 R20, P3, R26, R49.reuse, RZ ;  /* 0x000000311a147210 */ /* 0x080fe20007f7e0ff */
[----:B------:R-:W-:Y:S01]  /*0fa0*/  IMAD R177, R66, 0x2, R175 ;  /* 0x0000000242b17824 */ /* 0x000fe200078e02af */
[----:B------:R-:W-:Y:S01]  /*0fb0*/  IADD3 R21, P4, R28, R49, RZ ;  /* 0x000000311c157210 */ /* 0x000fe20007f9e0ff */
[----:B------:R-:W-:Y:S01]  /*0fc0*/  IMAD.MOV.U32 R215, RZ, RZ, 0x3f800000 ;  /* 0x3f800000ffd77424 */ /* 0x000fe200078e00ff */
[----:B------:R-:W-:Y:S01]  /*0fd0*/  LEA.HI.X.SX32 R37, R38, R51, 0x1, P2 ;  /* 0x0000003326257211 */ /* 0x000fe200010f0eff */
[----:B------:R-:W-:Y:S01]  /*0fe0*/  IMAD R179, R66, 0x2, R177 ;  /* 0x0000000242b37824 */ /* 0x000fe200078e02b1 */
[----:B------:R-:W-:Y:S01]  /*0ff0*/  IADD3 R41, P2, R46, R49, RZ ;  /* 0x000000312e297210 */ /* 0x000fe20007f5e0ff */
[----:B------:R-:W-:Y:S01]  /*1000*/  UMOV UR4, URZ ;  /* 0x0000003f00047c82 */ /* 0x000fe20008000000 */
[-C--:B------:R-:W-:Y:S01]  /*1010*/  LEA.HI.X.SX32 R23, R26, R51.reuse, 0x1, P3 ;  /* 0x000000331a177211 */ /* 0x080fe200018f0eff */
[----:B------:R-:W-:Y:S01]  /*1020*/  IMAD R181, R66, 0x2, R179 ;  /* 0x0000000242b57824 */ /* 0x000fe200078e02b3 */
[----:B------:R-:W-:Y:S01]  /*1030*/  LEA.HI.X.SX32 R24, R28, R51, 0x1, P4 ;  /* 0x000000331c187211 */ /* 0x000fe200020f0eff */
[----:B------:R-:W-:Y:S01]  /*1040*/  UMOV UR5, URZ ;  /* 0x0000003f00057c82 */ /* 0x000fe20008000000 */
[-C--:B------:R-:W-:Y:S01]  /*1050*/  IADD3 R26, P3, R32, R49.reuse, RZ ;  /* 0x00000031201a7210 */ /* 0x080fe20007f7e0ff */
[----:B------:R-:W-:Y:S01]  /*1060*/  IMAD R183, R66, 0x2, R181 ;  /* 0x0000000242b77824 */ /* 0x000fe200078e02b5 */
[----:B------:R-:W-:-:S02]  /*1070*/  IADD3 R27, P4, R34, R49, RZ ;  /* 0x00000031221b7210 */ /* 0x000fc40007f9e0ff */
[----:B------:R-:W-:Y:S01]  /*1080*/  LEA.HI.X.SX32 R45, R46, R51, 0x1, P2 ;  /* 0x000000332e2d7211 */ /* 0x000fe200010f0eff */
[----:B------:R-:W-:Y:S01]  /*1090*/  IMAD R185, R66, 0x2, R183 ;  /* 0x0000000242b97824 */ /* 0x000fe200078e02b7 */
[----:B------:R-:W-:Y:S02]  /*10a0*/  IADD3 R121, P2, R54, R49, RZ ;  /* 0x0000003136797210 */ /* 0x000fe40007f5e0ff */
[-C--:B------:R-:W-:Y:S01]  /*10b0*/  LEA.HI.X.SX32 R30, R32, R51.reuse, 0x1, P3 ;  /* 0x00000033201e7211 */ /* 0x080fe200018f0eff */
[----:B------:R-:W-:Y:S01]  /*10c0*/  IMAD R187, R66, 0x2, R185 ;  /* 0x0000000242bb7824 */ /* 0x000fe200078e02b9 */
[----:B------:R-:W-:Y:S02]  /*10d0*/  LEA.HI.X.SX32 R31, R34, R51, 0x1, P4 ;  /* 0x00000033221f7211 */ /* 0x000fe400020f0eff */
[-C--:B------:R-:W-:Y:S01]  /*10e0*/  IADD3 R34, P3, R40, R49.reuse, RZ ;  /* 0x0000003128227210 */ /* 0x080fe20007f7e0ff */
[----:B------:R-:W-:Y:S01]  /*10f0*/  IMAD R189, R66, 0x2, R187 ;  /* 0x0000000242bd7824 */ /* 0x000fe200078e02bb */
[----:B------:R-:W-:-:S02]  /*1100*/  IADD3 R35, P4, R42, R49, RZ ;  /* 0x000000312a237210 */ /* 0x000fc40007f9e0ff */
[----:B------:R-:W-:Y:S01]  /*1110*/  LEA.HI.X.SX32 R125, R54, R51, 0x1, P2 ;  /* 0x00000033367d7211 */ /* 0x000fe200010f0eff */
[----:B------:R-:W-:Y:S01]  /*1120*/  IMAD R191, R66, 0x2, R189 ;  /* 0x0000000242bf7824 */ /* 0x000fe200078e02bd */
[----:B------:R-:W-:Y:S02]  /*1130*/  IADD3 R130, P2, R58, R49, RZ ;  /* 0x000000313a827210 */ /* 0x000fe40007f5e0ff */
[----:B------:R-:W-:Y:S02]  /*1140*/  CS2R R54, SRZ ;  /* 0x0000000000367805 */ /* 0x000fe4000001ff00 */
[-C--:B------:R-:W-:Y:S01]  /*1150*/  LEA.HI.X.SX32 R38, R40, R51.reuse, 0x1, P3 ;  /* 0x0000003328267211 */ /* 0x080fe200018f0eff */
[----:B------:R-:W-:Y:S01]  /*1160*/  IMAD R193, R66, 0x2, R191 ;  /* 0x0000000242c17824 */ /* 0x000fe200078e02bf */
[----:B------:R-:W-:Y:S02]  /*1170*/  LEA.HI.X.SX32 R39, R42, R51, 0x1, P4 ;  /* 0x000000332a277211 */ /* 0x000fe400020f0eff */
[----:B------:R-:W-:Y:S01]  /*1180*/  IADD3 R42, P3, R50, R49, RZ ;  /* 0x00000031322a7210 */ /* 0x000fe20007f7e0ff */
[----:B------:R-:W-:Y:S01]  /*1190*/  IMAD R195, R66, 0x2, R193 ;  /* 0x0000000242c37824 */ /* 0x000fe200078e02c1 */
[----:B------:R-:W-:-:S02]  /*11a0*/  LEA.HI.X.SX32 R129, R58, R51, 0x1, P2 ;  /* 0x000000333a817211 */ /* 0x000fc400010f0eff */
[C---:B------:R-:W-:Y:S01]  /*11b0*/  IADD3 R142, P2, R141.reuse, R200, RZ ;  /* 0x000000c88d8e7210 */ /* 0x040fe20007f5e0ff */
[----:B------:R-:W-:Y:S01]  /*11c0*/  IMAD R197, R66, 0x2, R195 ;  /* 0x0000000242c57824 */ /* 0x000fe200078e02c3 */
[----:B------:R-:W-:Y:S02]  /*11d0*/  LEA.HI.X.SX32 R46, R50, R51, 0x1, P3 ;  /* 0x00000033322e7211 */ /* 0x000fe400018f0eff */
[----:B------:R-:W-:Y:S01]  /*11e0*/  IADD3 R122, P3, R126, R49, RZ ;  /* 0x000000317e7a7210 */ /* 0x000fe20007f7e0ff */
[----:B------:R-:W-:Y:S01]  /*11f0*/  IMAD R199, R66, 0x2, R197 ;  /* 0x0000000242c77824 */ /* 0x000fe200078e02c5 */
[----:B------:R-:W-:Y:S02]  /*1200*/  LEA.HI.X.SX32 R141, R141, R64, 0x1, P2 ;  /* 0x000000408d8d7211 */ /* 0x000fe400010f0eff */
[----:B------:R-:W-:Y:S02]  /*1210*/  IADD3 R148, P2, R147, R200, RZ ;  /* 0x000000c893947210 */ /* 0x000fe40007f5e0ff */
[----:B------:R-:W-:-:S02]  /*1220*/  LEA.HI.X.SX32 R126, R126, R51, 0x1, P3 ;  /* 0x000000337e7e7211 */ /* 0x000fc400018f0eff */
[----:B------:R-:W-:Y:S02]  /*1230*/  IADD3 R138, P1, R137, R200, RZ ;  /* 0x000000c8898a7210 */ /* 0x000fe40007f3e0ff */
[C---:B------:R-:W-:Y:S02]  /*1240*/  IADD3 R132, P3, R60.reuse, R49, RZ ;  /* 0x000000313c847210 */ /* 0x040fe40007f7e0ff */
[----:B------:R-:W-:Y:S02]  /*1250*/  LEA.HI.X.SX32 R147, R147, R64, 0x1, P2 ;  /* 0x0000004093937211 */ /* 0x000fe400010f0eff */
[----:B------:R-:W-:Y:S02]  /*1260*/  IADD3 R154, P2, R153, R200, RZ ;  /* 0x000000c8999a7210 */ /* 0x000fe40007f5e0ff */
[----:B------:R-:W-:Y:S02]  /*1270*/  LEA.HI.X.SX32 R131, R60, R51, 0x1, P3 ;  /* 0x000000333c837211 */ /* 0x000fe400018f0eff */
[----:B------:R-:W-:-:S02]  /*1280*/  LEA.HI.X.SX32 R137, R137, R64, 0x1, P1 ;  /* 0x0000004089897211 */ /* 0x000fc400008f0eff */
[-C--:B------:R-:W-:Y:S02]  /*1290*/  IADD3 R140, P1, R139, R200.reuse, RZ ;  /* 0x000000c88b8c7210 */ /* 0x080fe40007f3e0ff */
[----:B------:R-:W-:Y:S02]  /*12a0*/  IADD3 R144, P3, R143, R200, RZ ;  /* 0x000000c88f907210 */ /* 0x000fe40007f7e0ff */
[----:B------:R-:W-:Y:S02]  /*12b0*/  LEA.HI.X.SX32 R153, R153, R64, 0x1, P2 ;  /* 0x0000004099997211 */ /* 0x000fe400010f0eff */
[----:B------:R-:W-:Y:S02]  /*12c0*/  IADD3 R160, P2, R159, R200, RZ ;  /* 0x000000c89fa07210 */ /* 0x000fe40007f5e0ff */
[-C--:B------:R-:W-:Y:S02]  /*12d0*/  LEA.HI.X.SX32 R139, R139, R64.reuse, 0x1, P1 ;  /* 0x000000408b8b7211 */ /* 0x080fe400008f0eff */
        /* <DEDUP_REMOVED lines=25> */
[C---:B------:R-:W-:Y:S02]  /*1470*/  IADD3 R28, P5, R36.reuse, R49, RZ ;  /* 0x00000031241c7210 */ /* 0x040fe40007fbe0ff */
[-C--:B------:R-:W-:Y:S02]  /*1480*/  IADD3 R170, P1, R169, R200.reuse, RZ ;  /* 0x000000c8a9aa7210 */ /* 0x080fe40007f3e0ff */
[----:B------:R-:W-:Y:S02]  /*1490*/  IADD3 R174, P3, R173, R200, RZ ;  /* 0x000000c8adae7210 */ /* 0x000fe40007f7e0ff */
[----:B------:R-:W-:Y:S02]  /*14a0*/  LEA.HI.X.SX32 R183, R183, R64, 0x1, P2 ;  /* 0x00000040b7b77211 */ /* 0x000fe400010f0eff */
[----:B------:R-:W-:Y:S02]  /*14b0*/  IADD3 R190, P2, R189, R200, RZ ;  /* 0x000000c8bdbe7210 */ /* 0x000fe40007f5e0ff */
[----:B------:R-:W-:-:S02]  /*14c0*/  LEA.HI.X.SX32 R32, R36, R51, 0x1, P5 ;  /* 0x0000003324207211 */ /* 0x000fc400028f0eff */
[-C--:B------:R-:W-:Y:S02]  /*14d0*/  LEA.HI.X.SX32 R169, R169, R64.reuse, 0x1, P1 ;  /* 0x00000040a9a97211 */ /* 0x080fe400008f0eff */
[----:B------:R-:W-:Y:S02]  /*14e0*/  LEA.HI.X.SX32 R173, R173, R64, 0x1, P3 ;  /* 0x00000040adad7211 */ /* 0x000fe400018f0eff */
[-C--:B------:R-:W-:Y:S02]  /*14f0*/  IADD3 R36, P5, R44, R49.reuse, RZ ;  /* 0x000000312c247210 */ /* 0x080fe40007fbe0ff */
[-C--:B------:R-:W-:Y:S02]  /*1500*/  IADD3 R176, P1, R175, R200.reuse, RZ ;  /* 0x000000c8afb07210 */ /* 0x080fe40007f3e0ff */
[----:B------:R-:W-:Y:S02]  /*1510*/  IADD3 R180, P3, R179, R200, RZ ;  /* 0x000000c8b3b47210 */ /* 0x000fe40007f7e0ff */
[----:B------:R-:W-:-:S02]  /*1520*/  IADD3 R43, P4, R52, R49, RZ ;  /* 0x00000031342b7210 */ /* 0x000fc40007f9e0ff */
[----:B------:R-:W-:Y:S02]  /*1530*/  LEA.HI.X.SX32 R189, R189, R64, 0x1, P2 ;  /* 0x00000040bdbd7211 */ /* 0x000fe400010f0eff */
[----:B------:R-:W-:Y:S02]  /*1540*/  IADD3 R196, P2, R195, R200, RZ ;  /* 0x000000c8c3c47210 */ /* 0x000fe40007f5e0ff */
[----:B------:R-:W-:Y:S02]  /*1550*/  LEA.HI.X.SX32 R40, R44, R51, 0x1, P5 ;  /* 0x000000332c287211 */ /* 0x000fe400028f0eff */
[-C--:B------:R-:W-:Y:S02]  /*1560*/  LEA.HI.X.SX32 R175, R175, R64.reuse, 0x1, P1 ;  /* 0x00000040afaf7211 */ /* 0x080fe400008f0eff */
[----:B------:R-:W-:Y:S02]  /*1570*/  LEA.HI.X.SX32 R179, R179, R64, 0x1, P3 ;  /* 0x00000040b3b37211 */ /* 0x000fe400018f0eff */
[----:B------:R-:W-:-:S02]  /*1580*/  IADD3 R44, P5, R120, R49, RZ ;  /* 0x00000031782c7210 */ /* 0x000fc40007fbe0ff */
[----:B------:R-:W-:Y:S02]  /*1590*/  LEA.HI.X.SX32 R47, R52, R51, 0x1, P4 ;  /* 0x00000033342f7211 */ /* 0x000fe400020f0eff */
[----:B------:R-:W-:Y:S02]  /*15a0*/  CS2R R52, SRZ ;  /* 0x0000000000347805 */ /* 0x000fe4000001ff00 */
[-C--:B------:R-:W-:Y:S02]  /*15b0*/  IADD3 R182, P1, R181, R200.reuse, RZ ;  /* 0x000000c8b5b67210 */ /* 0x080fe40007f3e0ff */
[----:B------:R-:W-:Y:S02]  /*15c0*/  IADD3 R186, P3, R185, R200, RZ ;  /* 0x000000c8b9ba7210 */ /* 0x000fe40007f7e0ff */
[----:B------:R-:W-:Y:S02]  /*15d0*/  IADD3 R123, P4, R56, R49, RZ ;  /* 0x00000031387b7210 */ /* 0x000fe40007f9e0ff */
[----:B------:R-:W-:-:S02]  /*15e0*/  LEA.HI.X.SX32 R195, R195, R64, 0x1, P2 ;  /* 0x00000040c3c37211 */ /* 0x000fc400010f0eff */
[----:B------:R-:W-:Y:S02]  /*15f0*/  ISETP.NE.U32.AND P2, PT, R221, RZ, PT ;  /* 0x000000ffdd00720c */ /* 0x000fe40003f45070 */
[----:B------:R-:W-:Y:S02]  /*1600*/  LEA.HI.X.SX32 R120, R120, R51, 0x1, P5 ;  /* 0x0000003378787211 */ /* 0x000fe400028f0eff */
[-C--:B------:R-:W-:Y:S02]  /*1610*/  LEA.HI.X.SX32 R181, R181, R64.reuse, 0x1, P1 ;  /* 0x00000040b5b57211 */ /* 0x080fe400008f0eff */
[----:B------:R-:W-:Y:S02]  /*1620*/  LEA.HI.X.SX32 R185, R185, R64, 0x1, P3 ;  /* 0x00000040b9b97211 */ /* 0x000fe400018f0eff */
[----:B------:R-:W-:Y:S02]  /*1630*/  IADD3 R124, P5, R128, R49, RZ ;  /* 0x00000031807c7210 */ /* 0x000fe40007fbe0ff */
[----:B------:R-:W-:-:S02]  /*1640*/  LEA.HI.X.SX32 R127, R56, R51, 0x1, P4 ;  /* 0x00000033387f7211 */ /* 0x000fc400020f0eff */
[-C--:B------:R-:W-:Y:S02]  /*1650*/  IADD3 R188, P1, R187, R200.reuse, RZ ;  /* 0x000000c8bbbc7210 */ /* 0x080fe40007f3e0ff */
[----:B------:R-:W-:Y:S02]  /*1660*/  IADD3 R192, P3, R191, R200, RZ ;  /* 0x000000c8bfc07210 */ /* 0x000fe40007f7e0ff */
[----:B------:R-:W-:Y:S02]  /*1670*/  IADD3 R134, P4, R62, R49, RZ ;  /* 0x000000313e867210 */ /* 0x000fe40007f9e0ff */
[----:B------:R-:W-:Y:S02]  /*1680*/  SEL R210, RZ, 0x90, !P2 ;  /* 0x00000090ffd27807 */ /* 0x000fe40005000000 */
[----:B------:R-:W-:Y:S02]  /*1690*/  LEA.HI.X.SX32 R128, R128, R51, 0x1, P5 ;  /* 0x0000003380807211 */ /* 0x000fe400028f0eff */
[----:B------:R-:W-:-:S02]  /*16a0*/  LEA.HI.X.SX32 R187, R187, R64, 0x1, P1 ;  /* 0x00000040bbbb7211 */ /* 0x000fc400008f0eff */
[----:B------:R-:W-:Y:S02]  /*16b0*/  LEA.HI.X.SX32 R191, R191, R64, 0x1, P3 ;  /* 0x00000040bfbf7211 */ /* 0x000fe400018f0eff */
[----:B------:R-:W-:Y:S02]  /*16c0*/  IADD3 R136, P5, R135, R49, RZ ;  /* 0x0000003187887210 */ /* 0x000fe40007fbe0ff */
[----:B------:R-:W-:Y:S02]  /*16d0*/  CS2R R48, SRZ ;  /* 0x0000000000307805 */ /* 0x000fe4000001ff00 */
[----:B------:R-:W-:Y:S02]  /*16e0*/  LEA.HI.X.SX32 R133, R62, R51, 0x1, P4 ;  /* 0x000000333e857211 */ /* 0x000fe400020f0eff */
[-C--:B------:R-:W-:Y:S02]  /*16f0*/  IADD3 R194, P1, R193, R200.reuse, RZ ;  /* 0x000000c8c1c27210 */ /* 0x080fe40007f3e0ff */
[----:B------:R-:W-:-:S02]  /*1700*/  IADD3 R198, P3, R197, R200, RZ ;  /* 0x000000c8c5c67210 */ /* 0x000fc40007f7e0ff */
[----:B------:R-:W-:Y:S02]  /*1710*/  IADD3 R200, P4, R199, R200, RZ ;  /* 0x000000c8c7c87210 */ /* 0x000fe40007f9e0ff */
[----:B------:R-:W-:Y:S02]  /*1720*/  LOP3.LUT R210, R210, 0x7f, R201, 0x78, !PT ;  /* 0x0000007fd2d27812 */ /* 0x000fe400078e78c9 */
[----:B------:R-:W-:Y:S02]  /*1730*/  LEA.HI.X.SX32 R135, R135, R51, 0x1, P5 ;  /* 0x0000003387877211 */ /* 0x000fe400028f0eff */
[----:B------:R-:W-:Y:S02]  /*1740*/  CS2R R50, SRZ ;  /* 0x0000000000327805 */ /* 0x000fe4000001ff00 */
[-C--:B------:R-:W-:Y:S02]  /*1750*/  LEA.HI.X.SX32 R193, R193, R64.reuse, 0x1, P1 ;  /* 0x00000040c1c17211 */ /* 0x080fe400008f0eff */
[----:B------:R-:W-:-:S02]  /*1760*/  LEA.HI.X.SX32 R197, R197, R64, 0x1, P3 ;  /* 0x00000040c5c57211 */ /* 0x000fc400018f0eff */
[----:B------:R-:W-:Y:S02]  /*1770*/  LEA.HI.X.SX32 R199, R199, R64, 0x1, P4 ;  /* 0x00000040c7c77211 */ /* 0x000fe400020f0eff */
[----:B------:R-:W-:Y:S02]  /*1780*/  LOP3.LUT P1, RZ, R201, 0x7, RZ, 0xc0, !PT ;  /* 0x00000007c9ff7812 */ /* 0x000fe4000782c0ff */
[----:B------:R-:W-:-:S11]  /*1790*/  LOP3.LUT R209, R210, 0x20, RZ, 0x3c, !PT ;  /* 0x00000020d2d17812 */ /* 0x000fd600078e3cff */
.L_x_9:
[----:B------:R-:W-:Y:S02]  /*17a0*/  USHF.R.S32.HI UR8, URZ, 0x1f, UR4 ;  /* 0x0000001f3f087899 */ /* 0x000fe40008011404 */
[----:B------:R-:W-:Y:S02]  /*17b0*/  IADD3 R62, P2, R0, UR4, RZ ;  /* 0x00000004003e7c10 */ /* 0x000fe4000ff5e0ff */
[----:B------:R-:W-:Y:S02]  /*17c0*/  IADD3 R60, P3, R2, UR4, RZ ;  /* 0x00000004023c7c10 */ /* 0x000fe4000ff7e0ff */
[----:B------:R-:W-:Y:S02]  /*17d0*/  IADD3.X R63, R4, UR8, RZ, P2, !PT ;  /* 0x00000008043f7c10 */ /* 0x000fe400097fe4ff */
[----:B------:R-:W-:Y:S02]  /*17e0*/  IADD3.X R61, R5, UR8, RZ, P3, !PT ;  /* 0x00000008053d7c10 */ /* 0x000fe40009ffe4ff */
[----:B------:R-:W-:Y:S01]  /*17f0*/  IADD3 R58, P2, R3, UR4, RZ ;  /* 0x00000004033a7c10 */ /* 0x000fe2000ff5e0ff */
[----:B------:R0:W2:Y:S01]  /*1800*/  LDG.E.U8 R71, desc[UR12][R62.64] ;  /* 0x0000000c3e477981 */ /* 0x0000a2000c1e1100 */
[----:B------:R-:W-:-:S02]  /*1810*/  IADD3 R56, P3, R7, UR4, RZ ;  /* 0x0000000407387c10 */ /* 0x000fc4000ff7e0ff */
[----:B------:R-:W-:Y:S01]  /*1820*/  IADD3.X R59, R6, UR8, RZ, P2, !PT ;  /* 0x00000008063b7c10 */ /* 0x000fe200097fe4ff */
[----:B------:R1:W3:Y:S01]  /*1830*/  LDG.E.U8 R70, desc[UR12][R60.64] ;  /* 0x0000000c3c467981 */ /* 0x0002e2000c1e1100 */
[----:B------:R-:W-:Y:S02]  /*1840*/  IADD3.X R57, R10, UR8, RZ, P3, !PT ;  /* 0x000000080a397c10 */ /* 0x000fe40009ffe4ff */
[----:B------:R-:W-:Y:S01]  /*1850*/  IADD3 R68, P2, R8, UR4, RZ ;  /* 0x0000000408447c10 */ /* 0x000fe2000ff5e0ff */
[----:B------:R4:W5:Y:S01]  /*1860*/  LDG.E.U8 R73, desc[UR12][R58.64] ;  /* 0x0000000c3a497981 */ /* 0x000962000c1e1100 */
[----:B------:R-:W-:Y:S02]  /*1870*/  IADD3 R66, P3, R9, UR4, RZ ;  /* 0x0000000409427c10 */ /* 0x000fe4000ff7e0ff */
[----:B------:R-:W-:Y:S01]  /*1880*/  IADD3.X R69, R11, UR8, RZ, P2, !PT ;  /* 0x000000080b457c10 */ /* 0x000fe200097fe4ff */
[----:B------:R4:W3:Y:S01]  /*1890*/  LDG.E.U8 R72, desc[UR12][R56.64] ;  /* 0x0000000c38487981 */ /* 0x0008e2000c1e1100 */
[----:B------:R-:W-:-:S02]  /*18a0*/  IADD3.X R67, R12, UR8, RZ, P3, !PT ;  /* 0x000000080c437c10 */ /* 0x000fc40009ffe4ff */
[----:B------:R-:W-:Y:S01]  /*18b0*/  IADD3 R64, P2, R13, UR4, RZ ;  /* 0x000000040d407c10 */ /* 0x000fe2000ff5e0ff */
[----:B------:R4:W3:Y:S01]  /*18c0*/  LDG.E.U8 R75, desc[UR12][R68.64] ;  /* 0x0000000c444b7981 */ /* 0x0008e2000c1e1100 */
[----:B0-----:R-:W-:Y:S02]  /*18d0*/  IADD3 R62, P3, R14, UR4, RZ ;  /* 0x000000040e3e7c10 */ /* 0x001fe4000ff7e0ff */
[----:B------:R-:W-:Y:S01]  /*18e0*/  IADD3.X R65, R16, UR8, RZ, P2, !PT ;  /* 0x0000000810417c10 */ /* 0x000fe200097fe4ff */
[----:B------:R0:W3:Y:S01]  /*18f0*/  LDG.E.U8 R74, desc[UR12][R66.64] ;  /* 0x0000000c424a7981 */ /* 0x0000e2000c1e1100 */
[----:B------:R-:W-:Y:S02]  /*1900*/  IADD3.X R63, R17, UR8, RZ, P3, !PT ;  /* 0x00000008113f7c10 */ /* 0x000fe40009ffe4ff */
[----:B-1----:R-:W-:Y:S01]  /*1910*/  IADD3 R60, P2, R15, UR4, RZ ;  /* 0x000000040f3c7c10 */ /* 0x002fe2000ff5e0ff */
[----:B------:R1:W3:Y:S01]  /*1920*/  LDG.E.U8 R77, desc[UR12][R64.64] ;  /* 0x0000000c404d7981 */ /* 0x0002e2000c1e1100 */
[----:B----4-:R-:W-:-:S02]  /*1930*/  IADD3 R58, P3, R19, UR4, RZ ;  /* 0x00000004133a7c10 */ /* 0x010fc4000ff7e0ff */
[----:B------:R-:W-:Y:S01]  /*1940*/  IADD3.X R61, R18, UR8, RZ, P2, !PT ;  /* 0x00000008123d7c10 */ /* 0x000fe200097fe4ff */
[----:B------:R4:W3:Y:S01]  /*1950*/  LDG.E.U8 R76, desc[UR12][R62.64] ;  /* 0x0000000c3e4c7981 */ /* 0x0008e2000c1e1100 */
[----:B------:R-:W-:Y:S02]  /*1960*/  IADD3.X R59, R22, UR8, RZ, P3, !PT ;  /* 0x00000008163b7c10 */ /* 0x000fe40009ffe4ff */
[----:B------:R-:W-:Y:S01]  /*1970*/  IADD3 R56, P2, R20, UR4, RZ ;  /* 0x0000000414387c10 */ /* 0x000fe2000ff5e0ff */
[----:B------:R4:W3:Y:S01]  /*1980*/  LDG.E.U8 R79, desc[UR12][R60.64] ;  /* 0x0000000c3c4f7981 */ /* 0x0008e2000c1e1100 */
[----:B------:R-:W-:Y:S02]  /*1990*/  IADD3 R68, P3, R21, UR4, RZ ;  /* 0x0000000415447c10 */ /* 0x000fe4000ff7e0ff */
[----:B------:R-:W-:Y:S01]  /*19a0*/  IADD3.X R57, R23, UR8, RZ, P2, !PT ;  /* 0x0000000817397c10 */ /* 0x000fe200097fe4ff */
[----:B------:R4:W3:Y:S01]  /*19b0*/  LDG.E.U8 R78, desc[UR12][R58.64] ;  /* 0x0000000c3a4e7981 */ /* 0x0008e2000c1e1100 */
[----:B------:R-:W-:-:S02]  /*19c0*/  IADD3.X R69, R24, UR8, RZ, P3, !PT ;  /* 0x0000000818457c10 */ /* 0x000fc40009ffe4ff */
[----:B0-----:R-:W-:Y:S01]  /*19d0*/  IADD3 R66, P2, R25, UR4, RZ ;  /* 0x0000000419427c10 */ /* 0x001fe2000ff5e0ff */
[----:B------:R0:W3:Y:S01]  /*19e0*/  LDG.E.U8 R81, desc[UR12][R56.64] ;  /* 0x0000000c38517981 */ /* 0x0000e2000c1e1100 */
[----:B-1----:R-:W-:Y:S02]  /*19f0*/  IADD3 R64, P3, R26, UR4, RZ ;  /* 0x000000041a407c10 */ /* 0x002fe4000ff7e0ff */
[----:B------:R-:W-:Y:S01]  /*1a00*/  IADD3.X R67, R29, UR8, RZ, P2, !PT ;  /* 0x000000081d437c10 */ /* 0x000fe200097fe4ff */
[----:B------:R1:W3:Y:S01]  /*1a10*/  LDG.E.U8 R80, desc[UR12][R68.64] ;  /* 0x0000000c44507981 */ /* 0x0002e2000c1e1100 */
[----:B------:R-:W-:Y:S02]  /*1a20*/  IADD3.X R65, R30, UR8, RZ, P3, !PT ;  /* 0x000000081e417c10 */ /* 0x000fe40009ffe4ff */
[----:B----4-:R-:W-:Y:S01]  /*1a30*/  IADD3 R62, P2, R27, UR4, RZ ;  /* 0x000000041b3e7c10 */ /* 0x010fe2000ff5e0ff */
[----:B------:R4:W3:Y:S01]  /*1a40*/  LDG.E.U8 R83, desc[UR12][R66.64] ;  /* 0x0000000c42537981 */ /* 0x0008e2000c1e1100 */
[----:B------:R-:W-:-:S02]  /*1a50*/  IADD3 R60, P3, R28, UR4, RZ ;  /* 0x000000041c3c7c10 */ /* 0x000fc4000ff7e0ff */
[----:B------:R-:W-:Y:S01]  /*1a60*/  IADD3.X R63, R31, UR8, RZ, P2, !PT ;  /* 0x000000081f3f7c10 */ /* 0x000fe200097fe4ff */
[----:B------:R4:W3:Y:S01]  /*1a70*/  LDG.E.U8 R82, desc[UR12][R64.64] ;  /* 0x0000000c40527981 */ /* 0x0008e2000c1e1100 */
[----:B------:R-:W-:Y:S02]  /*1a80*/  IADD3.X R61, R32, UR8, RZ, P3, !PT ;  /* 0x00000008203d7c10 */ /* 0x000fe40009ffe4ff */
[----:B------:R-:W-:Y:S01]  /*1a90*/  IADD3 R58, P2, R33, UR4, RZ ;  /* 0x00000004213a7c10 */ /* 0x000fe2000ff5e0ff */
[----:B------:R4:W3:Y:S01]  /*1aa0*/  LDG.E.U8 R85, desc[UR12][R62.64] ;  /* 0x0000000c3e557981 */ /* 0x0008e2000c1e1100 */
[----:B0-----:R-:W-:Y:S02]  /*1ab0*/  IADD3 R56, P3, R34, UR4, RZ ;  /* 0x0000000422387c10 */ /* 0x001fe4000ff7e0ff */
[----:B------:R-:W-:Y:S01]  /*1ac0*/  IADD3.X R59, R37, UR8, RZ, P2, !PT ;  /* 0x00000008253b7c10 */ /* 0x000fe200097fe4ff */
[----:B------:R0:W3:Y:S01]  /*1ad0*/  LDG.E.U8 R84, desc[UR12][R60.64] ;  /* 0x0000000c3c547981 */ /* 0x0000e2000c1e1100 */
[----:B------:R-:W-:-:S02]  /*1ae0*/  IADD3.X R57, R38, UR8, RZ, P3, !PT ;  /* 0x0000000826397c10 */ /* 0x000fc40009ffe4ff */
[----:B-1----:R-:W-:Y:S01]  /*1af0*/  IADD3 R68, P2, R35, UR4, RZ ;  /* 0x0000000423447c10 */ /* 0x002fe2000ff5e0ff */
[----:B------:R1:W3:Y:S01]  /*1b00*/  LDG.E.U8 R87, desc[UR12][R58.64] ;  /* 0x0000000c3a577981 */ /* 0x0002e2000c1e1100 */
[----:B----4-:R-:W-:Y:S02]  /*1b10*/  IADD3 R66, P3, R36, UR4, RZ ;  /* 0x0000000424427c10 */ /* 0x010fe4000ff7e0ff */
[----:B------:R-:W-:Y:S01]  /*1b20*/  IADD3.X R69, R39, UR8, RZ, P2, !PT ;  /* 0x0000000827457c10 */ /* 0x000fe200097fe4ff */
[----:B------:R4:W3:Y:S01]  /*1b30*/  LDG.E.U8 R86, desc[UR12][R56.64] ;  /* 0x0000000c38567981 */ /* 0x0008e2000c1e1100 */
[----:B------:R-:W-:Y:S02]  /*1b40*/  IADD3.X R67, R40, UR8, RZ, P3, !PT ;  /* 0x0000000828437c10 */ /* 0x000fe40009ffe4ff */
[----:B------:R-:W-:Y:S01]  /*1b50*/  IADD3 R64, P2, R41, UR4, RZ ;  /* 0x0000000429407c10 */ /* 0x000fe2000ff5e0ff */
[----:B------:R4:W3:Y:S01]  /*1b60*/  LDG.E.U8 R89, desc[UR12][R68.64] ;  /* 0x0000000c44597981 */ /* 0x0008e2000c1e1100 */
[----:B------:R-:W-:-:S02]  /*1b70*/  IADD3 R62, P3, R42, UR4, RZ ;  /* 0x000000042a3e7c10 */ /* 0x000fc4000ff7e0ff */
[----:B------:R-:W-:Y:S01]  /*1b80*/  IADD3.X R65, R45, UR8, RZ, P2, !PT ;  /* 0x000000082d417c10 */ /* 0x000fe200097fe4ff */
[----:B------:R4:W3:Y:S01]  /*1b90*/  LDG.E.U8 R88, desc[UR12][R66.64] ;  /* 0x0000000c42587981 */ /* 0x0008e2000c1e1100 */
[----:B------:R-:W-:Y:S02]  /*1ba0*/  IADD3.X R63, R46, UR8, RZ, P3, !PT ;  /* 0x000000082e3f7c10 */ /* 0x000fe40009ffe4ff */
[----:B0-----:R-:W-:Y:S01]  /*1bb0*/  IADD3 R60, P2, R43, UR4, RZ ;  /* 0x000000042b3c7c10 */ /* 0x001fe2000ff5e0ff */
[----:B------:R0:W3:Y:S01]  /*1bc0*/  LDG.E.U8 R91, desc[UR12][R64.64] ;  /* 0x0000000c405b7981 */ /* 0x0000e2000c1e1100 */
[----:B-1----:R-:W-:Y:S02]  /*1bd0*/  IADD3 R58, P3, R121, UR4, RZ ;  /* 0x00000004793a7c10 */ /* 0x002fe4000ff7e0ff */
[----:B------:R-:W-:Y:S01]  /*1be0*/  IADD3.X R61, R47, UR8, RZ, P2, !PT ;  /* 0x000000082f3d7c10 */ /* 0x000fe200097fe4ff */
[----:B------:R1:W3:Y:S01]  /*1bf0*/  LDG.E.U8 R90, desc[UR12][R62.64] ;  /* 0x0000000c3e5a7981 */ /* 0x0002e2000c1e1100 */
[----:B------:R-:W-:-:S02]  /*1c00*/  IADD3.X R59, R125, UR8, RZ, P3, !PT ;  /* 0x000000087d3b7c10 */ /* 0x000fc40009ffe4ff */
[----:B----4-:R-:W-:Y:S01]  /*1c10*/  IADD3 R56, P2, R123, UR4, RZ ;  /* 0x000000047b387c10 */ /* 0x010fe2000ff5e0ff */
[----:B------:R4:W3:Y:S01]  /*1c20*/  LDG.E.U8 R93, desc[UR12][R60.64] ;  /* 0x0000000c3c5d7981 */ /* 0x0008e2000c1e1100 */
[----:B------:R-:W-:Y:S02]  /*1c30*/  IADD3 R68, P3, R130, UR4, RZ ;  /* 0x0000000482447c10 */ /* 0x000fe4000ff7e0ff */
[----:B------:R-:W-:Y:S01]  /*1c40*/  IADD3.X R57, R127, UR8, RZ, P2, !PT ;  /* 0x000000087f397c10 */ /* 0x000fe200097fe4ff */
[----:B------:R4:W3:Y:S01]  /*1c50*/  LDG.E.U8 R95, desc[UR12][R58.64] ;  /* 0x0000000c3a5f7981 */ /* 0x0008e2000c1e1100 */
[----:B------:R-:W-:Y:S02]  /*1c60*/  IADD3.X R69, R129, UR8, RZ, P3, !PT ;  /* 0x0000000881457c10 */ /* 0x000fe40009ffe4ff */
[----:B------:R-:W-:Y:S01]  /*1c70*/  IADD3 R66, P4, R134, UR4, RZ ;  /* 0x0000000486427c10 */ /* 0x000fe2000ff9e0ff */
[----:B------:R4:W3:Y:S01]  /*1c80*/  LDG.E.U8 R97, desc[UR12][R56.64] ;  /* 0x0000000c38617981 */ /* 0x0008e2000c1e1100 */
[----:B0-----:R-:W-:-:S02]  /*1c90*/  IADD3 R64, P2, R44, UR4, RZ ;  /* 0x000000042c407c10 */ /* 0x001fc4000ff5e0ff */
[----:B-1----:R-:W-:Y:S01]  /*1ca0*/  IADD3 R62, P3, R122, UR4, RZ ;  /* 0x000000047a3e7c10 */ /* 0x002fe2000ff7e0ff */
[----:B------:R-:W3:Y:S01]  /*1cb0*/  LDG.E.U8 R69, desc[UR12][R68.64] ;  /* 0x0000000c44457981 */ /* 0x000ee2000c1e1100 */
[----:B------:R-:W-:Y:S02]  /*1cc0*/  IADD3.X R67, R133, UR8, RZ, P4, !PT ;  /* 0x0000000885437c10 */ /* 0x000fe4000a7fe4ff */
[----:B------:R-:W-:Y:S02]  /*1cd0*/  IADD3.X R65, R120, UR8, RZ, P2, !PT ;  /* 0x0000000878417c10 */ /* 0x000fe400097fe4ff */
[----:B------:R-:W-:Y:S02]  /*1ce0*/  IADD3.X R63, R126, UR8, RZ, P3, !PT ;  /* 0x000000087e3f7c10 */ /* 0x000fe40009ffe4ff */
[----:B----4-:R-:W-:Y:S01]  /*1cf0*/  IADD3 R60, P2, R124, UR4, RZ ;  /* 0x000000047c3c7c10 */ /* 0x010fe2000ff5e0ff */
[----:B------:R-:W4:Y:S01]  /*1d00*/  LDG.E.U8 R67, desc[UR12][R66.64] ;  /* 0x0000000c42437981 */ /* 0x000f22000c1e1100 */
[----:B------:R-:W-:-:S02]  /*1d10*/  IADD3 R58, P4, R132, UR4, RZ ;  /* 0x00000004843a7c10 */ /* 0x000fc4000ff9e0ff */
[----:B------:R-:W-:Y:S01]  /*1d20*/  IADD3 R56, P3, R136, UR4, RZ ;  /* 0x0000000488387c10 */ /* 0x000fe2000ff7e0ff */
[----:B------:R-:W4:Y:S01]  /*1d30*/  LDG.E.U8 R92, desc[UR12][R64.64] ;  /* 0x0000000c405c7981 */ /* 0x000f22000c1e1100 */
[----:B------:R-:W-:Y:S02]  /*1d40*/  IADD3.X R61, R128, UR8, RZ, P2, !PT ;  /* 0x00000008803d7c10 */ /* 0x000fe400097fe4ff */
[----:B------:R-:W-:Y:S01]  /*1d50*/  IADD3.X R59, R131, UR8, RZ, P4, !PT ;  /* 0x00000008833b7c10 */ /* 0x000fe2000a7fe4ff */
[----:B------:R-:W4:Y:S01]  /*1d60*/  LDG.E.U8 R94, desc[UR12][R62.64] ;  /* 0x0000000c3e5e7981 */ /* 0x000f22000c1e1100 */
[----:B------:R-:W-:-:S03]  /*1d70*/  IADD3.X R57, R135, UR8, RZ, P3, !PT ;  /* 0x0000000887397c10 */ /* 0x000fc60009ffe4ff */
[----:B------:R-:W4:Y:S04]  /*1d80*/  LDG.E.U8 R96, desc[UR12][R60.64] ;  /* 0x0000000c3c607981 */ /* 0x000f28000c1e1100 */
[----:B------:R-:W4:Y:S04]  /*1d90*/  LDG.E.U8 R98, desc[UR12][R58.64] ;  /* 0x0000000c3a627981 */ /* 0x000f28000c1e1100 */
[----:B------:R-:W4:Y:S01]  /*1da0*/  LDG.E.U8 R100, desc[UR12][R56.64] ;  /* 0x0000000c38647981 */ /* 0x000f22000c1e1100 */
[----:B------:R-:W-:Y:S06]  /*1db0*/  BAR.SYNC.DEFER_BLOCKING 0x0 ;  /* 0x0000000000007b1d */ /* 0x000fec0000010000 */
[----:B--2---:R-:W-:Y:S04]  /*1dc0*/  STS.U8 [R210+UR7], R71 ;  /* 0x00000047d2007988 */ /* 0x004fe80008000007 */
[----:B-----5:R-:W-:Y:S04]  /*1dd0*/  STS.U8 [R210+UR7+0x200], R73 ;  /* 0x00020049d2007988 */ /* 0x020fe80008000007 */
[----:B---3--:R-:W-:Y:S04]  /*1de0*/  STS.U8 [R210+UR7+0x400], R75 ;  /* 0x0004004bd2007988 */ /* 0x008fe80008000007 */
[----:B------:R-:W-:Y:S04]  /*1df0*/  STS.U8 [R210+UR7+0x600], R77 ;  /* 0x0006004dd2007988 */ /* 0x000fe80008000007 */
        /* <DEDUP_REMOVED lines=11> */
[----:B----4-:R-:W-:Y:S04]  /*1eb0*/  STS.U8 [R210+UR7+0x1e00], R67 ;  /* 0x001e0043d2007988 */ /* 0x010fe80008000007 */
        /* <DEDUP_REMOVED lines=15> */
[----:B------:R-:W-:Y:S01]  /*1fb0*/  STS.U8 [R209+UR7+0x1f00], R100 ;  /* 0x001f0064d1007988 */ /* 0x000fe20008000007 */
[----:B------:R-:W-:Y:S06]  /*1fc0*/  BAR.SYNC.DEFER_BLOCKING 0x0 ;  /* 0x0000000000007b1d */ /* 0x000fec0000010000 */
[----:B------:R-:W0:Y:S04]  /*1fd0*/  LDSM.16.M88.4 R56, [R208] ;  /* 0x00000000d038783b */ /* 0x000e280000000200 */
[----:B------:R-:W1:Y:S04]  /*1fe0*/  LDSM.16.MT88.4 R60, [R207+UR7+0x2000] ;  /* 0x00200007cf3c783b */ /* 0x000e680008004200 */
[----:B------:R-:W2:Y:S04]  /*1ff0*/  LDSM.16.MT88.4 R64, [R207+UR7+0x2400] ;  /* 0x00240007cf40783b */ /* 0x000ea80008004200 */
[----:B------:R-:W3:Y:S04]  /*2000*/  LDSM.16.MT88.4 R68, [R206+UR7+0x2000] ;  /* 0x00200007ce44783b */ /* 0x000ee80008004200 */
[----:B------:R-:W4:Y:S04]  /*2010*/  LDSM.16.MT88.4 R72, [R206+UR7+0x2400] ;  /* 0x00240007ce48783b */ /* 0x000f280008004200 */
[----:B------:R-:W5:Y:S04]  /*2020*/  LDSM.16.M88.4 R76, [R208+0x1000] ;  /* 0x00100000d04c783b */ /* 0x000f680000000200 */
[----:B------:R-:W5:Y:S04]  /*2030*/  LDSM.16.MT88.4 R100, [R207+UR7+0x2c00] ;  /* 0x002c0007cf64783b */ /* 0x000f680008004200 */
[----:B------:R-:W-:Y:S04]  /*2040*/  LDSM.16.MT88.4 R104, [R206+UR7+0x2800] ;  /* 0x00280007ce68783b */ /* 0x000fe80008004200 */
[----:B------:R-:W-:Y:S01]  /*2050*/  LDSM.16.MT88.4 R108, [R206+UR7+0x2c00] ;  /* 0x002c0007ce6c783b */ /* 0x000fe20008004200 */
[----:B0-----:R-:W-:-:S02]  /*2060*/  F2FP.F16.E4M3.UNPACK_B R88, R56 ;  /* 0x00000038ff58723e */ /* 0x001fc400020006ff */
[----:B------:R-:W-:Y:S01]  /*2070*/  F2FP.F16.E4M3.UNPACK_B R89, R57 ;  /* 0x00000039ff59723e */ /* 0x000fe200020006ff */
[----:B-1----:R-:W-:Y:S02]  /*2080*/  IMAD.MOV.U32 R80, RZ, RZ, R60 ;  /* 0x000000ffff507224 */ /* 0x002fe400078e003c */
[----:B------:R-:W-:Y:S02]  /*2090*/  IMAD.MOV.U32 R81, RZ, RZ, R62 ;  /* 0x000000ffff517224 */ /* 0x000fe400078e003e */
[----:B--2---:R-:W-:Y:S02]  /*20a0*/  IMAD.MOV.U32 R82, RZ, RZ, R64 ;  /* 0x000000ffff527224 */ /* 0x004fe400078e0040 */
[----:B------:R-:W-:Y:S02]  /*20b0*/  IMAD.MOV.U32 R83, RZ, RZ, R66 ;  /* 0x000000ffff537224 */ /* 0x000fe400078e0042 */
[----:B---3--:R-:W-:Y:S02]  /*20c0*/  IMAD.MOV.U32 R84, RZ, RZ, R68 ;  /* 0x000000ffff547224 */ /* 0x008fe400078e0044 */
[----:B------:R-:W-:-:S02]  /*20d0*/  IMAD.MOV.U32 R85, RZ, RZ, R70 ;  /* 0x000000ffff557224 */ /* 0x000fc400078e0046 */
[----:B----4-:R-:W-:Y:S02]  /*20e0*/  IMAD.MOV.U32 R86, RZ, RZ, R72 ;  /* 0x000000ffff567224 */ /* 0x010fe400078e0048 */
[----:B------:R-:W-:Y:S01]  /*20f0*/  IMAD.MOV.U32 R87, RZ, RZ, R74 ;  /* 0x000000ffff577224 */ /* 0x000fe200078e004a */
[-C--:B------:R-:W-:Y:S01]  /*2100*/  HMMA.16816.F32 R80, R80, R88.reuse, RZ ;  /* 0x000000585050723c */ /* 0x080fe200000018ff */
[----:B-----5:R-:W-:Y:S01]  /*2110*/  F2FP.F16.E4M3.UNPACK_B R96, R76 ;  /* 0x0000004cff60723e */ /* 0x020fe200020006ff */
[----:B------:R-:W-:Y:S01]  /*2120*/  IMAD.MOV.U32 R90, RZ, RZ, R64 ;  /* 0x000000ffff5a7224 */ /* 0x000fe200078e0040 */
[----:B------:R-:W-:Y:S01]  /*2130*/  F2FP.F16.E4M3.UNPACK_B R97, R77 ;  /* 0x0000004dff61723e */ /* 0x000fe200020006ff */
[----:B------:R-:W-:Y:S02]  /*2140*/  IMAD.MOV.U32 R91, RZ, RZ, R66 ;  /* 0x000000ffff5b7224 */ /* 0x000fe400078e0042 */
[----:B------:R-:W-:Y:S01]  /*2150*/  HMMA.16816.F32 R84, R84, R88, RZ ;  /* 0x000000585454723c */ /* 0x000fe200000018ff */
[----:B------:R-:W-:-:S02]  /*2160*/  IMAD.MOV.U32 R92, RZ, RZ, R68 ;  /* 0x000000ffff5c7224 */ /* 0x000fc400078e0044 */
[----:B------:R-:W-:Y:S02]  /*2170*/  IMAD.MOV.U32 R93, RZ, RZ, R70 ;  /* 0x000000ffff5d7224 */ /* 0x000fe400078e0046 */
[----:B------:R-:W-:Y:S02]  /*2180*/  IMAD.MOV.U32 R94, RZ, RZ, R72 ;  /* 0x000000ffff5e7224 */ /* 0x000fe400078e0048 */
[----:B------:R-:W-:Y:S02]  /*2190*/  IMAD.MOV.U32 R88, RZ, RZ, R60 ;  /* 0x000000ffff587224 */ /* 0x000fe400078e003c */
[----:B------:R-:W-:Y:S02]  /*21a0*/  IMAD.MOV.U32 R89, RZ, RZ, R62 ;  /* 0x000000ffff597224 */ /* 0x000fe400078e003e */
[----:B------:R-:W-:-:S05]  /*21b0*/  IMAD.MOV.U32 R95, RZ, RZ, R74 ;  /* 0x000000ffff5f7224 */ /* 0x000fca00078e004a */
[-C--:B------:R-:W-:Y:S06]  /*21c0*/  HMMA.16816.F32 R88, R88, R96.reuse, RZ ;  /* 0x000000605858723c */ /* 0x080fec00000018ff */
[----:B------:R-:W-:Y:S01]  /*21d0*/  HMMA.16816.F32 R92, R92, R96, RZ ;  /* 0x000000605c5c723c */ /* 0x000fe200000018ff */
[----:B------:R-:W0:Y:S01]  /*21e0*/  LDSM.16.MT88.4 R96, [R207+UR7+0x2800] ;  /* 0x00280007cf60783b */ /* 0x000e220008004200 */
[----:B------:R-:W-:Y:S01]  /*21f0*/  F2FP.F16.E4M3.UNPACK_B R56, R56.H1 ;  /* 0x00000038ff38723e */ /* 0x000fe200030006ff */
[----:B------:R-:W-:Y:S01]  /*2200*/  IMAD.MOV.U32 R112, RZ, RZ, R61 ;  /* 0x000000ffff707224 */ /* 0x000fe200078e003d */
[----:B------:R-:W-:Y:S01]  /*2210*/  F2FP.F16.E4M3.UNPACK_B R57, R57.H1 ;  /* 0x00000039ff39723e */ /* 0x000fe200030006ff */
[----:B------:R-:W-:-:S02]  /*2220*/  IMAD.MOV.U32 R113, RZ, RZ, R63 ;  /* 0x000000ffff717224 */ /* 0x000fc400078e003f */
[----:B------:R-:W-:Y:S02]  /*2230*/  IMAD.MOV.U32 R114, RZ, RZ, R65 ;  /* 0x000000ffff727224 */ /* 0x000fe400078e0041 */
[----:B------:R-:W-:Y:S02]  /*2240*/  IMAD.MOV.U32 R115, RZ, RZ, R67 ;  /* 0x000000ffff737224 */ /* 0x000fe400078e0043 */
[----:B------:R-:W-:Y:S02]  /*2250*/  IMAD.MOV.U32 R116, RZ, RZ, R69 ;  /* 0x000000ffff747224 */ /* 0x000fe400078e0045 */
[----:B------:R-:W-:Y:S02]  /*2260*/  IMAD.MOV.U32 R117, RZ, RZ, R71 ;  /* 0x000000ffff757224 */ /* 0x000fe400078e0047 */
[----:B------:R-:W-:Y:S01]  /*2270*/  IMAD.MOV.U32 R118, RZ, RZ, R73 ;  /* 0x000000ffff767224 */ /* 0x000fe200078e0049 */
[----:B------:R-:W-:Y:S01]  /*2280*/  HMMA.16816.F32 R80, R112, R56, R80 ;  /* 0x000000387050723c */ /* 0x000fe20000001850 */
[----:B------:R-:W-:-:S02]  /*2290*/  IMAD.MOV.U32 R119, RZ, RZ, R75 ;  /* 0x000000ffff777224 */ /* 0x000fc400078e004b */
[----:B------:R-:W-:Y:S01]  /*22a0*/  IMAD.MOV.U32 R60, RZ, RZ, R61 ;  /* 0x000000ffff3c7224 */ /* 0x000fe200078e003d */
[----:B------:R-:W-:Y:S01]  /*22b0*/  F2FP.F16.E4M3.UNPACK_B R76, R76.H1 ;  /* 0x0000004cff4c723e */ /* 0x000fe200030006ff */
[----:B------:R-:W-:Y:S01]  /*22c0*/  IMAD.MOV.U32 R61, RZ, RZ, R63 ;  /* 0x000000ffff3d7224 */ /* 0x000fe200078e003f */
[----:B------:R-:W-:Y:S01]  /*22d0*/  F2FP.F16.E4M3.UNPACK_B R77, R77.H1 ;  /* 0x0000004dff4d723e */ /* 0x000fe200030006ff */
[----:B------:R-:W-:Y:S01]  /*22e0*/  IMAD.MOV.U32 R62, RZ, RZ, R65 ;  /* 0x000000ffff3e7224 */ /* 0x000fe200078e0041 */
[----:B------:R-:W-:Y:S01]  /*22f0*/  HMMA.16816.F32 R84, R116, R56, R84 ;  /* 0x000000387454723c */ /* 0x000fe20000001854 */
[----:B------:R-:W-:Y:S02]  /*2300*/  IMAD.MOV.U32 R63, RZ, RZ, R67 ;  /* 0x000000ffff3f7224 */ /* 0x000fe400078e0043 */
[----:B------:R-:W-:Y:S02]  /*2310*/  IMAD.MOV.U32 R64, RZ, RZ, R69 ;  /* 0x000000ffff407224 */ /* 0x000fe400078e0045 */
[----:B------:R-:W-:-:S02]  /*2320*/  IMAD.MOV.U32 R65, RZ, RZ, R71 ;  /* 0x000000ffff417224 */ /* 0x000fc400078e0047 */
[----:B------:R-:W-:Y:S02]  /*2330*/  IMAD.MOV.U32 R66, RZ, RZ, R73 ;  /* 0x000000ffff427224 */ /* 0x000fe400078e0049 */
[----:B------:R-:W-:Y:S01]  /*2340*/  IMAD.MOV.U32 R67, RZ, RZ, R75 ;  /* 0x000000ffff437224 */ /* 0x000fe200078e004b */
[-C--:B------:R-:W-:Y:S01]  /*2350*/  HMMA.16816.F32 R60, R60, R76.reuse, R88 ;  /* 0x0000004c3c3c723c */ /* 0x080fe20000001858 */
[----:B------:R-:W-:Y:S01]  /*2360*/  F2FP.F16.E4M3.UNPACK_B R56, R58 ;  /* 0x0000003aff38723e */ /* 0x000fe200020006ff */
[----:B------:R-:W-:Y:S01]  /*2370*/  IMAD.MOV.U32 R74, RZ, RZ, R100 ;  /* 0x000000ffff4a7224 */ /* 0x000fe200078e0064 */
[----:B------:R-:W-:Y:S01]  /*2380*/  F2FP.F16.E4M3.UNPACK_B R57, R59 ;  /* 0x0000003bff39723e */ /* 0x000fe200020006ff */
[----:B------:R-:W-:Y:S02]  /*2390*/  IMAD.MOV.U32 R75, RZ, RZ, R102 ;  /* 0x000000ffff4b7224 */ /* 0x000fe400078e0066 */
[----:B------:R-:W-:Y:S01]  /*23a0*/  HMMA.16816.F32 R64, R64, R76, R92 ;  /* 0x0000004c4040723c */ /* 0x000fe2000000185c */
[----:B0-----:R-:W-:-:S02]  /*23b0*/  IMAD.MOV.U32 R72, RZ, RZ, R96 ;  /* 0x000000ffff487224 */ /* 0x001fc400078e0060 */
[----:B------:R-:W-:Y:S02]  /*23c0*/  IMAD.MOV.U32 R73, RZ, RZ, R98 ;  /* 0x000000ffff497224 */ /* 0x000fe400078e0062 */
[----:B------:R-:W-:Y:S02]  /*23d0*/  IMAD.MOV.U32 R68, RZ, RZ, R104 ;  /* 0x000000ffff447224 */ /* 0x000fe400078e0068 */
[----:B------:R-:W-:Y:S02]  /*23e0*/  IMAD.MOV.U32 R69, RZ, RZ, R106 ;  /* 0x000000ffff457224 */ /* 0x000fe400078e006a */
[----:B------:R-:W-:Y:S01]  /*23f0*/  IMAD.MOV.U32 R70, RZ, RZ, R108 ;  /* 0x000000ffff467224 */ /* 0x000fe200078e006c */
[----:B------:R-:W-:Y:S01]  /*2400*/  HMMA.16816.F32 R80, R72, R56, R80 ;  /* 0x000000384850723c */ /* 0x000fe20000001850 */
[----:B------:R-:W-:-:S07]  /*2410*/  IMAD.MOV.U32 R71, RZ, RZ, R110 ;  /* 0x000000ffff477224 */ /* 0x000fce00078e006e */
[----:B------:R-:W-:Y:S01]  /*2420*/  HMMA.16816.F32 R84, R68, R56, R84 ;  /* 0x000000384454723c */ /* 0x000fe20000001854 */
[----:B------:R-:W-:Y:S02]  /*2430*/  IMAD.MOV.U32 R72, RZ, RZ, R104 ;  /* 0x000000ffff487224 */ /* 0x000fe400078e0068 */
[----:B------:R-:W-:Y:S02]  /*2440*/  IMAD.MOV.U32 R73, RZ, RZ, R106 ;  /* 0x000000ffff497224 */ /* 0x000fe400078e006a */
[----:B------:R-:W-:Y:S02]  /*2450*/  IMAD.MOV.U32 R74, RZ, RZ, R108 ;  /* 0x000000ffff4a7224 */ /* 0x000fe400078e006c */
[----:B------:R-:W-:Y:S01]  /*2460*/  F2FP.F16.E4M3.UNPACK_B R56, R78 ;  /* 0x0000004eff38723e */ /* 0x000fe200020006ff */
[----:B------:R-:W-:Y:S01]  /*2470*/  IMAD.MOV.U32 R68, RZ, RZ, R96 ;  /* 0x000000ffff447224 */ /* 0x000fe200078e0060 */
[----:B------:R-:W-:Y:S01]  /*2480*/  F2FP.F16.E4M3.UNPACK_B R57, R79 ;  /* 0x0000004fff39723e */ /* 0x000fe200020006ff */
[----:B------:R-:W-:-:S02]  /*2490*/  IMAD.MOV.U32 R69, RZ, RZ, R98 ;  /* 0x000000ffff457224 */ /* 0x000fc400078e0062 */
[----:B------:R-:W-:Y:S02]  /*24a0*/  IMAD.MOV.U32 R70, RZ, RZ, R100 ;  /* 0x000000ffff467224 */ /* 0x000fe400078e0064 */
[----:B------:R-:W-:Y:S02]  /*24b0*/  IMAD.MOV.U32 R71, RZ, RZ, R102 ;  /* 0x000000ffff477224 */ /* 0x000fe400078e0066 */
[----:B------:R-:W-:Y:S01]  /*24c0*/  IMAD.MOV.U32 R75, RZ, RZ, R110 ;  /* 0x000000ffff4b7224 */ /* 0x000fe200078e006e */
[----:B------:R-:W-:Y:S01]  /*24d0*/  F2FP.F16.E4M3.UNPACK_B R76, R58.H1 ;  /* 0x0000003aff4c723e */ /* 0x000fe200030006ff */
[----:B------:R-:W-:Y:S01]  /*24e0*/  IMAD.MOV.U32 R58, RZ, RZ, R101 ;  /* 0x000000ffff3a7224 */ /* 0x000fe200078e0065 */
[----:B------:R-:W-:Y:S02]  /*24f0*/  F2FP.F16.E4M3.UNPACK_B R77, R59.H1 ;  /* 0x0000003bff4d723e */ /* 0x000fe400030006ff */
[----:B------:R-:W-:Y:S01]  /*2500*/  HMMA.16816.F32 R60, R68, R56, R60 ;  /* 0x00000038443c723c */ /* 0x000fe2000000183c */
[----:B------:R-:W-:-:S05]  /*2510*/  IMAD.MOV.U32 R59, RZ, RZ, R103 ;  /* 0x000000ffff3b7224 */ /* 0x000fca00078e0067 */
[----:B------:R-:W-:Y:S07]  /*2520*/  HMMA.16816.F32 R64, R72, R56, R64 ;  /* 0x000000384840723c */ /* 0x000fee0000001840 */
[----:B------:R-:W-:Y:S02]  /*2530*/  IMAD.MOV.U32 R56, RZ, RZ, R97 ;  /* 0x000000ffff387224 */ /* 0x000fe400078e0061 */
[----:B------:R-:W-:Y:S02]  /*2540*/  IMAD.MOV.U32 R57, RZ, RZ, R99 ;  /* 0x000000ffff397224 */ /* 0x000fe400078e0063 */
[----:B------:R-:W-:-:S02]  /*2550*/  IMAD.MOV.U32 R68, RZ, RZ, R105 ;  /* 0x000000ffff447224 */ /* 0x000fc400078e0069 */
[----:B------:R-:W-:-:S03]  /*2560*/  IMAD.MOV.U32 R69, RZ, RZ, R107 ;  /* 0x000000ffff457224 */ /* 0x000fc600078e006b */
[----:B------:R-:W-:Y:S01]  /*2570*/  HMMA.16816.F32 R80, R56, R76, R80 ;  /* 0x0000004c3850723c */ /* 0x000fe20000001850 */
[----:B------:R-:W-:Y:S02]  /*2580*/  IMAD.MOV.U32 R70, RZ, RZ, R109 ;  /* 0x000000ffff467224 */ /* 0x000fe400078e006d */
[----:B------:R-:W-:-:S04]  /*2590*/  IMAD.MOV.U32 R71, RZ, RZ, R111 ;  /* 0x000000ffff477224 */ /* 0x000fc800078e006f */
[C---:B------:R-:W-:Y:S02]  /*25a0*/  LOP3.LUT R56, R201.reuse, 0x3, RZ, 0xc0, !PT ;  /* 0x00000003c9387812 */ /* 0x040fe400078ec0ff */
[----:B------:R-:W-:Y:S02]  /*25b0*/  F2FP.F16.E4M3.UNPACK_B R78, R78.H1 ;  /* 0x0000004eff4e723e */ /* 0x000fe400030006ff */
[----:B------:R-:W-:Y:S01]  /*25c0*/  F2FP.F16.E4M3.UNPACK_B R79, R79.H1 ;  /* 0x0000004fff4f723e */ /* 0x000fe200030006ff */
[----:B------:R-:W-:Y:S02]  /*25d0*/  IMAD.SHL.U32 R72, R56, 0x2, RZ ;  /* 0x0000000238487824 */ /* 0x000fe400078e00ff */
[----:B------:R-:W-:Y:S01]  /*25e0*/  IMAD.MOV.U32 R56, RZ, RZ, R97 ;  /* 0x000000ffff387224 */ /* 0x000fe200078e0061 */
[----:B------:R-:W-:Y:S01]  /*25f0*/  HMMA.16816.F32 R84, R68, R76, R84 ;  /* 0x0000004c4454723c */ /* 0x000fe20000001854 */
[----:B------:R-:W-:-:S05]  /*2600*/  LOP3.LUT R73, R201, 0xe0, RZ, 0xc0, !PT ;  /* 0x000000e0c9497812 */ /* 0x000fca00078ec0ff */
[----:B------:R-:W-:Y:S01]  /*2610*/  HMMA.16816.F32 R56, R56, R78, R60 ;  /* 0x0000004e3838723c */ /* 0x000fe2000000183c */
[----:B------:R-:W-:-:S05]  /*2620*/  LEA.HI R72, R73, R72, RZ, 0x1e ;  /* 0x0000004849487211 */ /* 0x000fca00078ff0ff */
[----:B------:R-:W-:Y:S01]  /*2630*/  HMMA.16816.F32 R64, R68, R78, R64 ;  /* 0x0000004e4440723c */ /* 0x000fe20000001840 */
[----:B------:R-:W-:Y:S02]  /*2640*/  VIADD R61, R72, UR6 ;  /* 0x00000006483d7c36 */ /* 0x000fe40008000000 */
[----:B------:R-:W-:Y:S01]  /*2650*/  FMUL R60, R80, UR14 ;  /* 0x0000000e503c7c20 */ /* 0x000fe20008400000 */
[----:B------:R-:W-:Y:S02]  /*2660*/  FMUL R63, R82, UR14 ;  /* 0x0000000e523f7c20 */ /* 0x000fe40008400000 */
[CC--:B------:R-:W-:Y:S01]  /*2670*/  ISETP.GE.AND P6, PT, R214.reuse, R61.reuse, PT ;  /* 0x0000003dd600720c */ /* 0x0c0fe20003fc6270 */
[----:B------:R-:W-:Y:S01]  /*2680*/  FMUL R69, R81, UR14 ;  /* 0x0000000e51457c20 */ /* 0x000fe20008400000 */
[-C--:B------:R-:W-:Y:S02]  /*2690*/  ISETP.GT.AND P5, PT, R214, R61.reuse, PT ;  /* 0x0000003dd600720c */ /* 0x080fe40003fa4270 */
[----:B------:R-:W-:Y:S01]  /*26a0*/  ISETP.GE.AND P2, PT, R213, R61, PT ;  /* 0x0000003dd500720c */ /* 0x000fe20003f46270 */
[----:B------:R-:W-:Y:S01]  /*26b0*/  VIADD R71, R72, UR6 ;  /* 0x0000000648477c36 */ /* 0x000fe20008000000 */
[----:B------:R-:W-:Y:S01]  /*26c0*/  FSEL R60, R60, -INF , P6 ;  /* 0xff8000003c3c7808 */ /* 0x000fe20003000000 */
[----:B------:R-:W-:Y:S01]  /*26d0*/  FMUL R62, R84, UR14 ;  /* 0x0000000e543e7c20 */ /* 0x000fe20008400000 */
[----:B------:R-:W-:-:S02]  /*26e0*/  FSEL R69, R69, -INF , P5 ;  /* 0xff80000045457808 */ /* 0x000fc40002800000 */
[----:B------:R-:W-:Y:S01]  /*26f0*/  FSEL R63, R63, -INF , P2 ;  /* 0xff8000003f3f7808 */ /* 0x000fe20001000000 */
[----:B------:R-:W-:Y:S01]  /*2700*/  FMUL R70, R83, UR14 ;  /* 0x0000000e53467c20 */ /* 0x000fe20008400000 */
[-C--:B------:R-:W-:Y:S01]  /*2710*/  ISETP.GT.AND P4, PT, R213, R61.reuse, PT ;  /* 0x0000003dd500720c */ /* 0x080fe20003f84270 */
[----:B------:R-:W-:Y:S01]  /*2720*/  VIADD R72, R71, 0x40 ;  /* 0x0000004047487836 */ /* 0x000fe20000000000 */
[CC--:B------:R-:W-:Y:S01]  /*2730*/  ISETP.GE.AND P3, PT, R212.reuse, R61.reuse, PT ;  /* 0x0000003dd400720c */ /* 0x0c0fe20003f66270 */
[----:B------:R-:W-:Y:S01]  /*2740*/  FMUL R68, R85, UR14 ;  /* 0x0000000e55447c20 */ /* 0x000fe20008400000 */
[-C--:B------:R-:W-:Y:S02]  /*2750*/  ISETP.GT.AND P6, PT, R212, R61.reuse, PT ;  /* 0x0000003dd400720c */ /* 0x080fe40003fc4270 */
[CC--:B------:R-:W-:Y:S02]  /*2760*/  ISETP.GE.AND P5, PT, R211.reuse, R61.reuse, PT ;  /* 0x0000003dd300720c */ /* 0x0c0fe40003fa6270 */
[----:B------:R-:W-:Y:S01]  /*2770*/  ISETP.GT.AND P2, PT, R211, R61, PT ;  /* 0x0000003dd300720c */ /* 0x000fe20003f44270 */
[----:B------:R-:W-:Y:S01]  /*2780*/  FMUL R61, R86, UR14 ;  /* 0x0000000e563d7c20 */ /* 0x000fe20008400000 */
[----:B------:R-:W-:Y:S01]  /*2790*/  FSEL R62, R62, -INF , P3 ;  /* 0xff8000003e3e7808 */ /* 0x000fe20001800000 */
[----:B------:R-:W-:Y:S01]  /*27a0*/  FMUL R58, R58, UR14 ;  /* 0x0000000e3a3a7c20 */ /* 0x000fe20008400000 */
[----:B------:R-:W-:Y:S01]  /*27b0*/  FSEL R70, R70, -INF , P4 ;  /* 0xff80000046467808 */ /* 0x000fe20002000000 */
[----:B------:R-:W-:Y:S01]  /*27c0*/  FMUL R64, R64, UR14 ;  /* 0x0000000e40407c20 */ /* 0x000fe20008400000 */
[----:B------:R-:W-:Y:S01]  /*27d0*/  ISETP.GE.AND P3, PT, R213, R72, PT ;  /* 0x00000048d500720c */ /* 0x000fe20003f66270 */
[----:B------:R-:W-:Y:S01]  /*27e0*/  FMUL R87, R87, UR14 ;  /* 0x0000000e57577c20 */ /* 0x000fe20008400000 */
[----:B------:R-:W-:-:S02]  /*27f0*/  FSEL R68, R68, -INF , P6 ;  /* 0xff80000044447808 */ /* 0x000fc40003000000 */
[----:B------:R-:W-:Y:S02]  /*2800*/  FSEL R61, R61, -INF , P5 ;  /* 0xff8000003d3d7808 */ /* 0x000fe40002800000 */
[-C--:B------:R-:W-:Y:S02]  /*2810*/  ISETP.GE.AND P4, PT, R214, R72.reuse, PT ;  /* 0x00000048d600720c */ /* 0x080fe40003f86270 */
[-C--:B------:R-:W-:Y:S02]  /*2820*/  ISETP.GE.AND P6, PT, R212, R72.reuse, PT ;  /* 0x00000048d400720c */ /* 0x080fe40003fc6270 */
[----:B------:R-:W-:Y:S01]  /*2830*/  ISETP.GE.AND P5, PT, R211, R72, PT ;  /* 0x00000048d300720c */ /* 0x000fe20003fa6270 */
[----:B------:R-:W-:Y:S01]  /*2840*/  VIADD R72, R71, 0x41 ;  /* 0x0000004147487836 */ /* 0x000fe20000000000 */
[----:B------:R-:W-:Y:S01]  /*2850*/  FSEL R71, R58, -INF , P3 ;  /* 0xff8000003a477808 */ /* 0x000fe20001800000 */
[----:B------:R-:W-:Y:S01]  /*2860*/  FMUL R74, R56, UR14 ;  /* 0x0000000e384a7c20 */ /* 0x000fe20008400000 */
[----:B------:R-:W-:Y:S01]  /*2870*/  FSEL R58, R64, -INF , P6 ;  /* 0xff800000403a7808 */ /* 0x000fe20003000000 */
[----:B------:R-:W-:Y:S01]  /*2880*/  FMUL R64, R57, UR14 ;  /* 0x0000000e39407c20 */ /* 0x000fe20008400000 */
[----:B------:R-:W-:Y:S01]  /*2890*/  FSEL R56, R87, -INF , P2 ;  /* 0xff80000057387808 */ /* 0x000fe20001000000 */
[----:B------:R-:W-:Y:S01]  /*28a0*/  FMUL R65, R65, UR14 ;  /* 0x0000000e41417c20 */ /* 0x000fe20008400000 */
[----:B------:R-:W-:-:S02]  /*28b0*/  ISETP.GE.AND P2, PT, R214, R72, PT ;  /* 0x00000048d600720c */ /* 0x000fc40003f46270 */
[-C--:B------:R-:W-:Y:S01]  /*28c0*/  ISETP.GE.AND P3, PT, R212, R72.reuse, PT ;  /* 0x00000048d400720c */ /* 0x080fe20003f66270 */
[----:B------:R-:W-:Y:S01]  /*28d0*/  FMUL R66, R66, UR14 ;  /* 0x0000000e42427c20 */ /* 0x000fe20008400000 */
[----:B------:R-:W-:Y:S01]  /*28e0*/  FSEL R84, R64, -INF , P2 ;  /* 0xff80000040547808 */ /* 0x000fe20001000000 */
[----:B------:R-:W-:Y:S01]  /*28f0*/  FMUL R59, R59, UR14 ;  /* 0x0000000e3b3b7c20 */ /* 0x000fe20008400000 */
[----:B------:R-:W-:Y:S01]  /*2900*/  FSEL R74, R74, -INF , P4 ;  /* 0xff8000004a4a7808 */ /* 0x000fe20002000000 */
[----:B------:R-:W-:Y:S01]  /*2910*/  FMUL R67, R67, UR14 ;  /* 0x0000000e43437c20 */ /* 0x000fe20008400000 */
[----:B------:R-:W-:Y:S01]  /*2920*/  FSEL R64, R65, -INF , P3 ;  /* 0xff80000041407808 */ /* 0x000fe20001800000 */
[----:B------:R-:W-:Y:S01]  /*2930*/  BAR.SYNC.DEFER_BLOCKING 0x0 ;  /* 0x0000000000007b1d */ /* 0x000fe20000010000 */
[----:B------:R-:W-:Y:S02]  /*2940*/  ISETP.GE.AND P4, PT, R213, R72, PT ;  /* 0x00000048d500720c */ /* 0x000fe40003f86270 */
[----:B------:R-:W-:-:S02]  /*2950*/  FMNMX R65, R60, R69, !PT ;  /* 0x000000453c417209 */ /* 0x000fc40007800000 */
[----:B------:R-:W-:Y:S02]  /*2960*/  ISETP.GE.AND P6, PT, R211, R72, PT ;  /* 0x00000048d300720c */ /* 0x000fe40003fc6270 */
[----:B------:R-:W-:Y:S02]  /*2970*/  FSEL R57, R66, -INF , P5 ;  /* 0xff80000042397808 */ /* 0x000fe40002800000 */
[----:B------:R-:W-:Y:S02]  /*2980*/  FSEL R75, R59, -INF , P4 ;  /* 0xff8000003b4b7808 */ /* 0x000fe40002000000 */
[----:B------:R-:W-:Y:S02]  /*2990*/  FMNMX R66, R63, R70, !PT ;  /* 0x000000463f427209 */ /* 0x000fe40007800000 */
[----:B------:R-:W-:Y:S02]  /*29a0*/  FMNMX R65, R74, R65, !PT ;  /* 0x000000414a417209 */ /* 0x000fe40007800000 */
[----:B------:R-:W-:-:S02]  /*29b0*/  FSEL R59, R67, -INF , P6 ;  /* 0xff800000433b7808 */ /* 0x000fc40003000000 */
[----:B------:R-:W-:Y:S02]  /*29c0*/  FMNMX R67, R62, R68, !PT ;  /* 0x000000443e437209 */ /* 0x000fe40007800000 */
[----:B------:R-:W-:Y:S02]  /*29d0*/  FMNMX R72, R61, R56, !PT ;  /* 0x000000383d487209 */ /* 0x000fe40007800000 */
[----:B------:R-:W-:Y:S02]  /*29e0*/  FMNMX R66, R71, R66, !PT ;  /* 0x0000004247427209 */ /* 0x000fe40007800000 */
[----:B------:R-:W-:Y:S02]  /*29f0*/  FMNMX R65, R84, R65, !PT ;  /* 0x0000004154417209 */ /* 0x000fe40007800000 */
[----:B------:R-:W-:Y:S02]  /*2a00*/  FMNMX R67, R58, R67, !PT ;  /* 0x000000433a437209 */ /* 0x000fe40007800000 */
[----:B------:R-:W-:Y:S01]  /*2a10*/  FMNMX R72, R57, R72, !PT ;  /* 0x0000004839487209 */ /* 0x000fe20007800000 */
[----:B------:R-:W0:Y:S01]  /*2a20*/  SHFL.BFLY PT, R76, R65, 0x2, 0x1f ;  /* 0x0c401f00414c7f89 */ /* 0x000e2200000e0000 */
[----:B------:R-:W-:-:S02]  /*2a30*/  FMNMX R66, R75, R66, !PT ;  /* 0x000000424b427209 */ /* 0x000fc40007800000 */
[----:B------:R-:W-:Y:S02]  /*2a40*/  FMNMX R67, R64, R67, !PT ;  /* 0x0000004340437209 */ /* 0x000fe40007800000 */
[----:B------:R-:W-:Y:S01]  /*2a50*/  FMNMX R72, R59, R72, !PT ;  /* 0x000000483b487209 */ /* 0x000fe20007800000 */
[----:B------:R-:W1:Y:S04]  /*2a60*/  SHFL.BFLY PT, R73, R66, 0x2, 0x1f ;  /* 0x0c401f0042497f89 */ /* 0x000e6800000e0000 */
[----:B------:R-:W2:Y:S04]  /*2a70*/  SHFL.BFLY PT, R78, R67, 0x2, 0x1f ;  /* 0x0c401f00434e7f89 */ /* 0x000ea800000e0000 */
[----:B------:R-:W3:Y:S01]  /*2a80*/  SHFL.BFLY PT, R81, R72, 0x2, 0x1f ;  /* 0x0c401f0048517f89 */ /* 0x000ee200000e0000 */
[----:B0-----:R-:W-:-:S02]  /*2a90*/  FMNMX R76, R65, R76, !PT ;  /* 0x0000004c414c7209 */ /* 0x001fc40007800000 */
[----:B-1----:R-:W-:-:S03]  /*2aa0*/  FMNMX R77, R66, R73, !PT ;  /* 0x00000049424d7209 */ /* 0x002fc60007800000 */
[----:B------:R-:W0:Y:S01]  /*2ab0*/  SHFL.BFLY PT, R73, R76, 0x1, 0x1f ;  /* 0x0c201f004c497f89 */ /* 0x000e2200000e0000 */
[----:B--2---:R-:W-:Y:S02]  /*2ac0*/  FMNMX R79, R67, R78, !PT ;  /* 0x0000004e434f7209 */ /* 0x004fe40007800000 */
[----:B---3--:R-:W-:Y:S01]  /*2ad0*/  FMNMX R81, R72, R81, !PT ;  /* 0x0000005148517209 */ /* 0x008fe20007800000 */
[----:B------:R-:W1:Y:S04]  /*2ae0*/  SHFL.BFLY PT, R78, R77, 0x1, 0x1f ;  /* 0x0c201f004d4e7f89 */ /* 0x000e6800000e0000 */
[----:B------:R-:W2:Y:S04]  /*2af0*/  SHFL.BFLY PT, R80, R79, 0x1, 0x1f ;  /* 0x0c201f004f507f89 */ /* 0x000ea800000e0000 */
[----:B------:R-:W3:Y:S01]  /*2b00*/  SHFL.BFLY PT, R82, R81, 0x1, 0x1f ;  /* 0x0c201f0051527f89 */ /* 0x000ee200000e0000 */
[----:B------:R-:W-:-:S04]  /*2b10*/  SHF.R.U32.HI R65, RZ, 0x2, R201 ;  /* 0x00000002ff417819 */ /* 0x000fc800000116c9 */
[----:B------:R-:W-:Y:S02]  /*2b20*/  SGXT.U32 R65, R65, 0x3 ;  /* 0x000000034141781a */ /* 0x000fe40000000000 */
[----:B------:R-:W-:Y:S02]  /*2b30*/  SHF.R.U32.HI R66, RZ, 0x3, R224 ;  /* 0x00000003ff427819 */ /* 0x000fe400000116e0 */
[----:B------:R-:W-:Y:S02]  /*2b40*/  LOP3.LUT R111, R65, 0x8, RZ, 0xfc, !PT ;  /* 0x00000008416f7812 */ /* 0x000fe400078efcff */
[----:B0-----:R-:W-:Y:S02]  /*2b50*/  FMNMX R86, R76, R73, !PT ;  /* 0x000000494c567209 */ /* 0x001fe40007800000 */
[----:B------:R-:W-:Y:S02]  /*2b60*/  LEA R110, R223, UR7, 0x3 ;  /* 0x00000007df6e7c11 */ /* 0x000fe4000f8e18ff */
[----:B------:R-:W-:-:S02]  /*2b70*/  LOP3.LUT R73, R66, 0x1c, RZ, 0xc0, !PT ;  /* 0x0000001c42497812 */ /* 0x000fc400078ec0ff */
[----:B------:R-:W-:Y:S01]  /*2b80*/  LEA R111, R111, UR7, 0x5 ;  /* 0x000000076f6f7c11 */ /* 0x000fe2000f8e28ff */
[----:B------:R-:W-:Y:S01]  /*2b90*/  BSSY B0, `(.L_x_1) ;  /* 0x000000d000007945 */ /* 0x000fe20003800000 */
[C---:B------:R-:W-:Y:S02]  /*2ba0*/  LOP3.LUT R108, R65.reuse, 0x10, RZ, 0xfc, !PT ;  /* 0x00000010416c7812 */ /* 0x040fe400078efcff */
[----:B------:R-:W-:Y:S01]  /*2bb0*/  LOP3.LUT R109, R65, 0x18, RZ, 0xfc, !PT ;  /* 0x00000018416d7812 */ /* 0x000fe200078efcff */
[----:B------:R-:W-:Y:S01]  /*2bc0*/  IMAD.IADD R65, R110, 0x1, R73 ;  /* 0x000000016e417824 */ /* 0x000fe200078e0249 */
[----:B-1----:R-:W-:Y:S01]  /*2bd0*/  FMNMX R67, R77, R78, !PT ;  /* 0x0000004e4d437209 */ /* 0x002fe20007800000 */
[----:B------:R-:W-:Y:S01]  /*2be0*/  IMAD.IADD R66, R73, 0x1, R111 ;  /* 0x0000000149427824 */ /* 0x000fe200078e026f */
[----:B--2---:R-:W-:Y:S02]  /*2bf0*/  FMNMX R80, R79, R80, !PT ;  /* 0x000000504f507209 */ /* 0x004fe40007800000 */
[----:B---3--:R-:W-:-:S02]  /*2c00*/  FMNMX R82, R81, R82, !PT ;  /* 0x0000005251527209 */ /* 0x008fc40007800000 */
[----:B------:R-:W-:Y:S02]  /*2c10*/  LEA R108, R108, UR7, 0x5 ;  /* 0x000000076c6c7c11 */ /* 0x000fe4000f8e28ff */
[----:B------:R-:W-:Y:S01]  /*2c20*/  LEA R109, R109, UR7, 0x5 ;  /* 0x000000076d6d7c11 */ /* 0x000fe2000f8e28ff */
[----:B------:R-:W-:Y:S06]  /*2c30*/  @P0 BRA `(.L_x_2) ;  /* 0x0000000000080947 */ /* 0x000fec0003800000 */
[----:B------:R0:W-:Y:S04]  /*2c40*/  STS [R65], R86 ;  /* 0x0000005641007388 */ /* 0x0001e80000000800 */
[----:B------:R0:W-:Y:S02]  /*2c50*/  STS [R66], R67 ;  /* 0x0000004342007388 */ /* 0x0001e40000000800 */
.L_x_2:
[----:B------:R-:W-:Y:S05]  /*2c60*/  BSYNC B0 ;  /* 0x0000000000007941 */ /* 0x000fea0003800000 */
.L_x_1:
[----:B------:R-:W-:Y:S01]  /*2c70*/  BSSY B0, `(.L_x_3) ;  /* 0x0000007000007945 */ /* 0x000fe20003800000 */
[C---:B0-----:R-:W-:Y:S01]  /*2c80*/  IMAD.IADD R67, R73.reuse, 0x1, R108 ;  /* 0x0000000149437824 */ /* 0x041fe200078e026c */
[----:B------:R-:W-:Y:S01]  /*2c90*/  LEA R72, R224, UR7, 0x2 ;  /* 0x00000007e0487c11 */ /* 0x000fe2000f8e10ff */
[----:B------:R-:W-:Y:S01]  /*2ca0*/  IMAD.IADD R73, R73, 0x1, R109 ;  /* 0x0000000149497824 */ /* 0x000fe200078e026d */
[----:B------:R-:W-:Y:S06]  /*2cb0*/  @P0 BRA `(.L_x_4) ;  /* 0x0000000000080947 */ /* 0x000fec0003800000 */
[----:B------:R0:W-:Y:S04]  /*2cc0*/  STS [R67], R80 ;  /* 0x0000005043007388 */ /* 0x0001e80000000800 */
[----:B------:R0:W-:Y:S02]  /*2cd0*/  @!P0 STS [R73], R82 ;  /* 0x0000005249008388 */ /* 0x0001e40000000800 */
.L_x_4:
[----:B------:R-:W-:Y:S05]  /*2ce0*/  BSYNC B0 ;  /* 0x0000000000007941 */ /* 0x000fea0003800000 */
.L_x_3:
[----:B------:R-:W-:Y:S06]  /*2cf0*/  BAR.SYNC.DEFER_BLOCKING 0x0 ;  /* 0x0000000000007b1d */ /* 0x000fec0000010000 */
[----:B------:R-:W-:Y:S01]  /*2d00*/  BSSY B0, `(.L_x_5) ;  /* 0x000006c000007945 */ /* 0x000fe20003800000 */
[----:B------:R-:W1:Y:S04]  /*2d10*/  LDS R76, [R72] ;  /* 0x00000000484c7984 */ /* 0x000e680000000800 */
[----:B-1----:R-:W1:Y:S02]  /*2d20*/  SHFL.BFLY PT, R77, R76, 0x4, 0x1f ;  /* 0x0c801f004c4d7f89 */ /* 0x002e6400000e0000 */
[----:B-1----:R-:W-:-:S05]  /*2d30*/  FMNMX R77, R76, R77, !PT ;  /* 0x0000004d4c4d7209 */ /* 0x002fca0007800000 */
[----:B------:R-:W1:Y:S02]  /*2d40*/  SHFL.BFLY PT, R78, R77, 0x2, 0x1f ;  /* 0x0c401f004d4e7f89 */ /* 0x000e6400000e0000 */
[----:B-1----:R-:W-:-:S05]  /*2d50*/  FMNMX R78, R77, R78, !PT ;  /* 0x0000004e4d4e7209 */ /* 0x002fca0007800000 */
[----:B------:R-:W1:Y:S02]  /*2d60*/  SHFL.BFLY PT, R79, R78, 0x1, 0x1f ;  /* 0x0c201f004e4f7f89 */ /* 0x000e6400000e0000 */
[----:B-1----:R-:W-:-:S05]  /*2d70*/  FMNMX R79, R78, R79, !PT ;  /* 0x0000004f4e4f7209 */ /* 0x002fca0007800000 */
[----:B------:R-:W-:Y:S01]  /*2d80*/  @!P1 STS [R72], R79 ;  /* 0x0000004f48009388 */ /* 0x000fe20000000800 */
[----:B------:R-:W-:Y:S06]  /*2d90*/  BAR.SYNC.DEFER_BLOCKING 0x0 ;  /* 0x0000000000007b1d */ /* 0x000fec0000010000 */
[----:B------:R-:W1:Y:S04]  /*2da0*/  LDS R115, [R110] ;  /* 0x000000006e737984 */ /* 0x000e680000000800 */
[----:B------:R-:W2:Y:S04]  /*2db0*/  LDS R114, [R111] ;  /* 0x000000006f727984 */ /* 0x000ea80000000800 */
[----:B------:R-:W3:Y:S04]  /*2dc0*/  LDS R113, [R108] ;  /* 0x000000006c717984 */ /* 0x000ee80000000800 */
[----:B------:R-:W4:Y:S01]  /*2dd0*/  LDS R112, [R109] ;  /* 0x000000006d707984 */ /* 0x000f220000000800 */
[----:B-1----:R-:W-:-:S02]  /*2de0*/  FMNMX R115, R115, R228, !PT ;  /* 0x000000e473737209 */ /* 0x002fc40007800000 */
[----:B--2---:R-:W-:-:S03]  /*2df0*/  FMNMX R114, R114, R227, !PT ;  /* 0x000000e372727209 */ /* 0x004fc60007800000 */
[--C-:B------:R-:W-:Y:S01]  /*2e00*/  FADD R60, R60, -R115.reuse ;  /* 0x800000733c3c7221 */ /* 0x100fe20000000000 */
[--C-:B------:R-:W-:Y:S01]  /*2e10*/  FADD R69, R69, -R115.reuse ;  /* 0x8000007345457221 */ /* 0x100fe20000000000 */
[--C-:B------:R-:W-:Y:S01]  /*2e20*/  FADD R74, R74, -R115.reuse ;  /* 0x800000734a4a7221 */ /* 0x100fe20000000000 */
[----:B---3--:R-:W-:Y:S01]  /*2e30*/  FMNMX R113, R113, R226, !PT ;  /* 0x000000e271717209 */ /* 0x008fe20007800000 */
[--C-:B------:R-:W-:Y:S01]  /*2e40*/  FADD R63, R63, -R114.reuse ;  /* 0x800000723f3f7221 */ /* 0x100fe20000000000 */
[--C-:B------:R-:W-:Y:S01]  /*2e50*/  FADD R70, R70, -R114.reuse ;  /* 0x8000007246467221 */ /* 0x100fe20000000000 */
[----:B0-----:R-:W-:Y:S01]  /*2e60*/  FMUL R82, R60, 1.4426950216293334961 ;  /* 0x3fb8aa3b3c527820 */ /* 0x001fe20000400000 */
[----:B------:R-:W-:Y:S01]  /*2e70*/  FMUL R69, R69, 1.4426950216293334961 ;  /* 0x3fb8aa3b45457820 */ /* 0x000fe20000400000 */
[----:B------:R-:W-:Y:S01]  /*2e80*/  FMUL R63, R63, 1.4426950216293334961 ;  /* 0x3fb8aa3b3f3f7820 */ /* 0x000fe20000400000 */
[----:B------:R-:W-:Y:S01]  /*2e90*/  FMUL R70, R70, 1.4426950216293334961 ;  /* 0x3fb8aa3b46467820 */ /* 0x000fe20000400000 */
[--C-:B------:R-:W-:Y:S01]  /*2ea0*/  FADD R71, R71, -R114.reuse ;  /* 0x8000007247477221 */ /* 0x100fe20000000000 */
[----:B------:R-:W-:Y:S01]  /*2eb0*/  FMUL R74, R74, 1.4426950216293334961 ;  /* 0x3fb8aa3b4a4a7820 */ /* 0x000fe20000400000 */
[----:B------:R-:W-:Y:S01]  /*2ec0*/  MUFU.EX2 R82, R82 ;  /* 0x0000005200527308 */ /* 0x000fe20000000800 */
[----:B------:R-:W-:Y:S01]  /*2ed0*/  FADD R60, R84, -R115 ;  /* 0x80000073543c7221 */ /* 0x000fe20000000000 */
[----:B------:R-:W-:Y:S01]  /*2ee0*/  FMUL R71, R71, 1.4426950216293334961 ;  /* 0x3fb8aa3b47477820 */ /* 0x000fe20000400000 */
[----:B------:R-:W-:Y:S01]  /*2ef0*/  FADD R75, R75, -R114 ;  /* 0x800000724b4b7221 */ /* 0x000fe20000000000 */
[----:B----4-:R-:W-:Y:S01]  /*2f00*/  FMNMX R112, R112, R225, !PT ;  /* 0x000000e170707209 */ /* 0x010fe20007800000 */
[----:B------:R-:W-:Y:S01]  /*2f10*/  FMUL R60, R60, 1.4426950216293334961 ;  /* 0x3fb8aa3b3c3c7820 */ /* 0x000fe20000400000 */
[--C-:B------:R-:W-:Y:S01]  /*2f20*/  FADD R58, R58, -R113.reuse ;  /* 0x800000713a3a7221 */ /* 0x100fe20000000000 */
[----:B------:R-:W-:Y:S01]  /*2f30*/  FMUL R75, R75, 1.4426950216293334961 ;  /* 0x3fb8aa3b4b4b7820 */ /* 0x000fe20000400000 */
[----:B------:R-:W0:Y:S01]  /*2f40*/  MUFU.EX2 R87, R69 ;  /* 0x0000004500577308 */ /* 0x000e220000000800 */
[--C-:B------:R-:W-:Y:S01]  /*2f50*/  FADD R62, R62, -R113.reuse ;  /* 0x800000713e3e7221 */ /* 0x100fe20000000000 */
[--C-:B------:R-:W-:Y:S01]  /*2f60*/  FADD R68, R68, -R113.reuse ;  /* 0x8000007144447221 */ /* 0x100fe20000000000 */
[--C-:B------:R-:W-:Y:S01]  /*2f70*/  FADD R61, R61, -R112.reuse ;  /* 0x800000703d3d7221 */ /* 0x100fe20000000000 */
[--C-:B------:R-:W-:Y:S01]  /*2f80*/  FADD R56, R56, -R112.reuse ;  /* 0x8000007038387221 */ /* 0x100fe20000000000 */
[----:B------:R-:W-:Y:S01]  /*2f90*/  FMUL R58, R58, 1.4426950216293334961 ;  /* 0x3fb8aa3b3a3a7820 */ /* 0x000fe20000400000 */
[----:B------:R-:W-:Y:S01]  /*2fa0*/  FMUL R62, R62, 1.4426950216293334961 ;  /* 0x3fb8aa3b3e3e7820 */ /* 0x000fe20000400000 */
[----:B------:R-:W-:Y:S01]  /*2fb0*/  FMUL R68, R68, 1.4426950216293334961 ;  /* 0x3fb8aa3b44447820 */ /* 0x000fe20000400000 */
[----:B------:R0:W-:Y:S01]  /*2fc0*/  MUFU.EX2 R80, R63 ;  /* 0x0000003f00507308 */ /* 0x0001e20000000800 */
[----:B------:R-:W-:Y:S01]  /*2fd0*/  FMUL R61, R61, 1.4426950216293334961 ;  /* 0x3fb8aa3b3d3d7820 */ /* 0x000fe20000400000 */
[----:B------:R-:W-:Y:S01]  /*2fe0*/  FMUL R56, R56, 1.4426950216293334961 ;  /* 0x3fb8aa3b38387820 */ /* 0x000fe20000400000 */
[--C-:B------:R-:W-:Y:S01]  /*2ff0*/  FADD R57, R57, -R112.reuse ;  /* 0x8000007039397221 */ /* 0x100fe20000000000 */
[----:B------:R-:W-:Y:S01]  /*3000*/  FADD R59, R59, -R112 ;  /* 0x800000703b3b7221 */ /* 0x000fe20000000000 */
[----:B------:R-:W-:-:S02]  /*3010*/  FADD R64, R64, -R113 ;  /* 0x8000007140407221 */ /* 0x000fc40000000000 */
[----:B------:R-:W-:Y:S01]  /*3020*/  FMUL R57, R57, 1.4426950216293334961 ;  /* 0x3fb8aa3b39397820 */ /* 0x000fe20000400000 */
[----:B------:R-:W1:Y:S01]  /*3030*/  MUFU.EX2 R85, R70 ;  /* 0x0000004600557308 */ /* 0x000e620000000800 */
[----:B0-----:R-:W-:Y:S01]  /*3040*/  FADD R63, R82, R87 ;  /* 0x00000057523f7221 */ /* 0x001fe20000000000 */
[----:B------:R-:W-:Y:S01]  /*3050*/  FMUL R59, R59, 1.4426950216293334961 ;  /* 0x3fb8aa3b3b3b7820 */ /* 0x000fe20000400000 */
[----:B------:R-:W-:-:S05]  /*3060*/  FMUL R64, R64, 1.4426950216293334961 ;  /* 0x3fb8aa3b40407820 */ /* 0x000fca0000400000 */
[----:B------:R-:W-:Y:S08]  /*3070*/  MUFU.EX2 R78, R74 ;  /* 0x0000004a004e7308 */ /* 0x000ff00000000800 */
[----:B------:R-:W0:Y:S01]  /*3080*/  MUFU.EX2 R74, R71 ;  /* 0x00000047004a7308 */ /* 0x000e220000000800 */
[----:B-1----:R-:W-:-:S07]  /*3090*/  FADD R69, R80, R85 ;  /* 0x0000005550457221 */ /* 0x002fce0000000000 */
[----:B------:R0:W-:Y:S08]  /*30a0*/  MUFU.EX2 R83, R60 ;  /* 0x0000003c00537308 */ /* 0x0001f00000000800 */
[----:B------:R-:W1:Y:S01]  /*30b0*/  MUFU.EX2 R89, R75 ;  /* 0x0000004b00597308 */ /* 0x000e620000000800 */
[----:B0-----:R-:W-:-:S07]  /*30c0*/  FADD R60, R74, R69 ;  /* 0x000000454a3c7221 */ /* 0x001fce0000000000 */
[----:B------:R0:W-:Y:S08]  /*30d0*/  MUFU.EX2 R77, R58 ;  /* 0x0000003a004d7308 */ /* 0x0001f00000000800 */
[----:B------:R-:W-:Y:S01]  /*30e0*/  MUFU.EX2 R81, R62 ;  /* 0x0000003e00517308 */ /* 0x000fe20000000800 */
[----:B0-----:R-:W-:Y:S01]  /*30f0*/  FADD R58, R78, R63 ;  /* 0x0000003f4e3a7221 */ /* 0x001fe20000000000 */
[----:B-1----:R-:W-:-:S03]  /*3100*/  FADD R60, R89, R60 ;  /* 0x0000003c593c7221 */ /* 0x002fc60000000000 */
[----:B------:R-:W-:-:S03]  /*3110*/  FADD R58, R83, R58 ;  /* 0x0000003a533a7221 */ /* 0x000fc60000000000 */
[----:B------:R-:W0:Y:S02]  /*3120*/  MUFU.EX2 R84, R68 ;  /* 0x0000004400547308 */ /* 0x000e240000000800 */
[----:B------:R-:W1:Y:S06]  /*3130*/  SHFL.BFLY PT, R63, R58, 0x2, 0x1f ;  /* 0x0c401f003a3f7f89 */ /* 0x000e6c00000e0000 */
[----:B------:R-:W-:Y:S08]  /*3140*/  MUFU.EX2 R76, R61 ;  /* 0x0000003d004c7308 */ /* 0x000ff00000000800 */
[----:B------:R-:W2:Y:S01]  /*3150*/  MUFU.EX2 R91, R56 ;  /* 0x00000038005b7308 */ /* 0x000ea20000000800 */
[----:B0-----:R-:W-:-:S07]  /*3160*/  FADD R62, R81, R84 ;  /* 0x00000054513e7221 */ /* 0x001fce0000000000 */
[----:B------:R0:W3:Y:S01]  /*3170*/  MUFU.EX2 R79, R57 ;  /* 0x00000039004f7308 */ /* 0x0000e20000000800 */
[----:B-1----:R-:W-:-:S05]  /*3180*/  FADD R63, R58, R63 ;  /* 0x0000003f3a3f7221 */ /* 0x002fca0000000000 */
[----:B------:R-:W1:Y:S02]  /*3190*/  SHFL.BFLY PT, R58, R63, 0x1, 0x1f ;  /* 0x0c201f003f3a7f89 */ /* 0x000e6400000e0000 */
[----:B------:R-:W4:Y:S01]  /*31a0*/  MUFU.EX2 R86, R64 ;  /* 0x0000004000567308 */ /* 0x000f220000000800 */
[----:B--2---:R-:W-:Y:S01]  /*31b0*/  FADD R56, R76, R91 ;  /* 0x0000005b4c387221 */ /* 0x004fe20000000000 */
[----:B0-----:R-:W-:-:S06]  /*31c0*/  FADD R57, R77, R62 ;  /* 0x0000003e4d397221 */ /* 0x001fcc0000000000 */
[----:B------:R0:W2:Y:S01]  /*31d0*/  MUFU.EX2 R88, R59 ;  /* 0x0000003b00587308 */ /* 0x0000a20000000800 */
[----:B---3--:R-:W-:Y:S01]  /*31e0*/  FADD R61, R79, R56 ;  /* 0x000000384f3d7221 */ /* 0x008fe20000000000 */
[----:B------:R-:W-:-:S04]  /*31f0*/  FADD R56, -R115, R228 ;  /* 0x000000e473387221 */ /* 0x000fc80000000100 */
[----:B------:R-:W-:Y:S01]  /*3200*/  FMUL R107, R56, 1.4426950216293334961 ;  /* 0x3fb8aa3b386b7820 */ /* 0x000fe20000400000 */
[----:B------:R-:W-:Y:S01]  /*3210*/  FADD R56, -R114, R227 ;  /* 0x000000e372387221 */ /* 0x000fe20000000100 */
[----:B0-----:R-:W0:Y:S01]  /*3220*/  SHFL.BFLY PT, R59, R60, 0x2, 0x1f ;  /* 0x0c401f003c3b7f89 */ /* 0x001e2200000e0000 */
[----:B----4-:R-:W-:Y:S02]  /*3230*/  FADD R57, R86, R57 ;  /* 0x0000003956397221 */ /* 0x010fe40000000000 */
[----:B------:R-:W-:Y:S01]  /*3240*/  FMUL R106, R56, 1.4426950216293334961 ;  /* 0x3fb8aa3b386a7820 */ /* 0x000fe20000400000 */
[----:B------:R-:W-:Y:S01]  /*3250*/  FADD R56, -R113, R226 ;  /* 0x000000e271387221 */ /* 0x000fe20000000100 */
[----:B------:R-:W3:Y:S01]  /*3260*/  MUFU.EX2 R107, R107 ;  /* 0x0000006b006b7308 */ /* 0x000ee20000000800 */
[----:B------:R-:W4:Y:S02]  /*3270*/  SHFL.BFLY PT, R62, R57, 0x2, 0x1f ;  /* 0x0c401f00393e7f89 */ /* 0x000f2400000e0000 */
[----:B------:R-:W-:Y:S01]  /*3280*/  FMUL R105, R56, 1.4426950216293334961 ;  /* 0x3fb8aa3b38697820 */ /* 0x000fe20000400000 */
[----:B--2---:R-:W-:Y:S01]  /*3290*/  FADD R61, R88, R61 ;  /* 0x0000003d583d7221 */ /* 0x004fe20000000000 */
[----:B------:R-:W-:Y:S01]  /*32a0*/  FADD R56, -R112, R225 ;  /* 0x000000e170387221 */ /* 0x000fe20000000100 */
[----:B-1----:R-:W-:-:S02]  /*32b0*/  FADD R58, R63, R58 ;  /* 0x0000003a3f3a7221 */ /* 0x002fc40000000000 */
[----:B------:R-:W1:Y:S01]  /*32c0*/  MUFU.EX2 R106, R106 ;  /* 0x0000006a006a7308 */ /* 0x000e620000000800 */
[----:B------:R-:W2:Y:S01]  /*32d0*/  SHFL.BFLY PT, R64, R61, 0x2, 0x1f ;  /* 0x0c401f003d407f89 */ /* 0x000ea200000e0000 */
[----:B------:R-:W-:-:S06]  /*32e0*/  FMUL R56, R56, 1.4426950216293334961 ;  /* 0x3fb8aa3b38387820 */ /* 0x000fcc0000400000 */
[----:B------:R-:W1:Y:S01]  /*32f0*/  MUFU.EX2 R105, R105 ;  /* 0x0000006900697308 */ /* 0x000e620000000800 */
[----:B0-----:R-:W-:-:S07]  /*3300*/  FADD R59, R60, R59 ;  /* 0x0000003b3c3b7221 */ /* 0x001fce0000000000 */
[----:B------:R0:W0:Y:S01]  /*3310*/  MUFU.EX2 R104, R56 ;  /* 0x0000003800687308 */ /* 0x0000220000000800 */
[----:B------:R-:W5:Y:S01]  /*3320*/  SHFL.BFLY PT, R60, R59, 0x1, 0x1f ;  /* 0x0c201f003b3c7f89 */ /* 0x000f6200000e0000 */
[----:B----4-:R-:W-:-:S05]  /*3330*/  FADD R62, R57, R62 ;  /* 0x0000003e393e7221 */ /* 0x010fca0000000000 */
[----:B------:R4:W0:Y:S01]  /*3340*/  SHFL.BFLY PT, R57, R62, 0x1, 0x1f ;  /* 0x0c201f003e397f89 */ /* 0x00082200000e0000 */
[----:B--2---:R-:W-:-:S05]  /*3350*/  FADD R64, R61, R64 ;  /* 0x000000403d407221 */ /* 0x004fca0000000000 */
[----:B------:R4:W2:Y:S01]  /*3360*/  SHFL.BFLY PT, R61, R64, 0x1, 0x1f ;  /* 0x0c201f00403d7f89 */ /* 0x0008a200000e0000 */
[----:B-----5:R-:W-:Y:S01]  /*3370*/  FADD R59, R59, R60 ;  /* 0x0000003c3b3b7221 */ /* 0x020fe20000000000 */
[----:B------:R-:W-:Y:S06]  /*3380*/  BAR.SYNC.DEFER_BLOCKING 0x0 ;  /* 0x0000000000007b1d */ /* 0x000fec0000010000 */
[----:B-1-34-:R-:W-:Y:S05]  /*3390*/  @P0 BRA `(.L_x_6) ;  /* 0x0000000000080947 */ /* 0x01afea0003800000 */
[----:B------:R1:W-:Y:S04]  /*33a0*/  STS [R65], R58 ;  /* 0x0000003a41007388 */ /* 0x0003e80000000800 */
[----:B------:R1:W-:Y:S02]  /*33b0*/  STS [R66], R59 ;  /* 0x0000003b42007388 */ /* 0x0003e40000000800 */
.L_x_6:
[----:B------:R-:W-:Y:S05]  /*33c0*/  BSYNC B0 ;  /* 0x0000000000007941 */ /* 0x000fea0003800000 */
.L_x_5:
[----:B------:R-:W-:Y:S01]  /*33d0*/  BSSY B0, `(.L_x_7) ;  /* 0x0000006000007945 */ /* 0x000fe20003800000 */
[----:B0-----:R-:W-:Y:S01]  /*33e0*/  FADD R62, R62, R57 ;  /* 0x000000393e3e7221 */ /* 0x001fe20000000000 */
[----:B--2---:R-:W-:Y:S02]  /*33f0*/  FADD R64, R64, R61 ;  /* 0x0000003d40407221 */ /* 0x004fe40000000000 */
[----:B------:R-:W-:Y:S05]  /*3400*/  @P0 BRA `(.L_x_8) ;  /* 0x0000000000080947 */ /* 0x000fea0003800000 */
[----:B------:R0:W-:Y:S04]  /*3410*/  STS [R67], R62 ;  /* 0x0000003e43007388 */ /* 0x0001e80000000800 */
[----:B------:R0:W-:Y:S02]  /*3420*/  @!P0 STS [R73], R64 ;  /* 0x0000004049008388 */ /* 0x0001e40000000800 */
.L_x_8:
[----:B------:R-:W-:Y:S05]  /*3430*/  BSYNC B0 ;  /* 0x0000000000007941 */ /* 0x000fea0003800000 */
.L_x_7:
[----:B------:R-:W-:Y:S01]  /*3440*/  BAR.SYNC.DEFER_BLOCKING 0x0 ;  /* 0x0000000000007b1d */ /* 0x000fe20000010000 */
[----:B------:R-:W-:Y:S02]  /*3450*/  USHF.R.S32.HI UR8, URZ, 0x1f, UR5 ;  /* 0x0000001f3f087899 */ /* 0x000fe40008011405 */
[----:B-1----:R-:W-:-:S04]  /*3460*/  IADD3 R58, P2, R138, UR5, RZ ;  /* 0x000000058a3a7c10 */ /* 0x002fc8000ff5e0ff */
[----:B------:R-:W-:Y:S02]  /*3470*/  IADD3.X R59, R137, UR8, RZ, P2, !PT ;  /* 0x00000008893b7c10 */ /* 0x000fe400097fe4ff */
[----:B------:R-:W-:Y:S01]  /*3480*/  IADD3 R92, P2, R142, UR5, RZ ;  /* 0x000000058e5c7c10 */ /* 0x000fe2000ff5e0ff */
[----:B------:R-:W1:Y:S04]  /*3490*/  LDS R60, [R72] ;  /* 0x00000000483c7984 */ /* 0x000e680000000800 */
[----:B-1----:R-:W1:Y:S02]  /*34a0*/  SHFL.BFLY PT, R57, R60, 0x4, 0x1f ;  /* 0x0c801f003c397f89 */ /* 0x002e6400000e0000 */
[----:B-1----:R-:W-:-:S05]  /*34b0*/  FADD R61, R60, R57 ;  /* 0x000000393c3d7221 */ /* 0x002fca0000000000 */
[----:B------:R-:W0:Y:S02]  /*34c0*/  SHFL.BFLY PT, R56, R61, 0x2, 0x1f ;  /* 0x0c401f003d387f89 */ /* 0x000e2400000e0000 */
[----:B0-----:R-:W-:Y:S01]  /*34d0*/  FADD R62, R61, R56 ;  /* 0x000000383d3e7221 */ /* 0x001fe20000000000 */
[----:B------:R-:W-:-:S04]  /*34e0*/  IADD3 R56, P3, R140, UR5, RZ ;  /* 0x000000058c387c10 */ /* 0x000fc8000ff7e0ff */
[----:B------:R-:W0:Y:S01]  /*34f0*/  SHFL.BFLY PT, R57, R62, 0x1, 0x1f ;  /* 0x0c201f003e397f89 */ /* 0x000e2200000e0000 */
[----:B------:R-:W-:Y:S02]  /*3500*/  IADD3.X R93, R141, UR8, RZ, P2, !PT ;  /* 0x000000088d5d7c10 */ /* 0x000fe400097fe4ff */
[----:B------:R-:W-:Y:S01]  /*3510*/  IADD3 R64, P2, R146, UR5, RZ ;  /* 0x0000000592407c10 */ /* 0x000fe2000ff5e0ff */
[----:B0-----:R-:W-:Y:S01]  /*3520*/  FADD R63, R62, R57 ;  /* 0x000000393e3f7221 */ /* 0x001fe20000000000 */
[----:B------:R-:W-:-:S04]  /*3530*/  IADD3.X R57, R139, UR8, RZ, P3, !PT ;  /* 0x000000088b397c10 */ /* 0x000fc80009ffe4ff */
[----:B------:R0:W-:Y:S01]  /*3540*/  @!P1 STS [R72], R63 ;  /* 0x0000003f48009388 */ /* 0x0001e20000000800 */
[----:B------:R-:W-:Y:S01]  /*3550*/  BAR.SYNC.DEFER_BLOCKING 0x0 ;  /* 0x0000000000007b1d */ /* 0x000fe20000010000 */
[----:B------:R-:W-:Y:S02]  /*3560*/  IADD3 R66, P3, R144, UR5, RZ ;  /* 0x0000000590427c10 */ /* 0x000fe4000ff7e0ff */
[----:B------:R-:W-:Y:S02]  /*3570*/  IADD3.X R65, R145, UR8, RZ, P2, !PT ;  /* 0x0000000891417c10 */ /* 0x000fe400097fe4ff */
[----:B------:R-:W-:Y:S02]  /*3580*/  IADD3.X R67, R143, UR8, RZ, P3, !PT ;  /* 0x000000088f437c10 */ /* 0x000fe40009ffe4ff */
[----:B------:R-:W-:Y:S02]  /*3590*/  IADD3 R60, P2, R150, UR5, RZ ;  /* 0x00000005963c7c10 */ /* 0x000fe4000ff5e0ff */
[----:B------:R-:W-:-:S02]  /*35a0*/  IADD3 R62, P3, R148, UR5, RZ ;  /* 0x00000005943e7c10 */ /* 0x000fc4000ff7e0ff */
[----:B------:R-:W-:Y:S02]  /*35b0*/  IADD3.X R61, R149, UR8, RZ, P2, !PT ;  /* 0x00000008953d7c10 */ /* 0x000fe400097fe4ff */
[----:B0-----:R-:W-:Y:S01]  /*35c0*/  IADD3.X R63, R147, UR8, RZ, P3, !PT ;  /* 0x00000008933f7c10 */ /* 0x001fe20009ffe4ff */
[----:B------:R0:W2:Y:S04]  /*35d0*/  LDG.E.U8 R90, desc[UR12][R56.64] ;  /* 0x0000000c385a7981 */ /* 0x0000a8000c1e1100 */
[----:B------:R1:W3:Y:S04]  /*35e0*/  LDG.E.U8 R75, desc[UR12][R58.64] ;  /* 0x0000000c3a4b7981 */ /* 0x0002e8000c1e1100 */
[----:B------:R4:W5:Y:S01]  /*35f0*/  LDG.E.U8 R94, desc[UR12][R66.64] ;  /* 0x0000000c425e7981 */ /* 0x000962000c1e1100 */
[----:B0-----:R-:W-:-:S03]  /*3600*/  IADD3 R56, P2, R154, UR5, RZ ;  /* 0x000000059a387c10 */ /* 0x001fc6000ff5e0ff */
[----:B------:R0:W5:Y:S01]  /*3610*/  LDG.E.U8 R96, desc[UR12][R62.64] ;  /* 0x0000000c3e607981 */ /* 0x000162000c1e1100 */
[----:B-1----:R-:W-:Y:S02]  /*3620*/  IADD3 R58, P3, R152, UR5, RZ ;  /* 0x00000005983a7c10 */ /* 0x002fe4000ff7e0ff */
[----:B------:R-:W-:Y:S01]  /*3630*/  IADD3.X R57, R153, UR8, RZ, P2, !PT ;  /* 0x0000000899397c10 */ /* 0x000fe200097fe4ff */
[----:B------:R1:W2:Y:S01]  /*3640*/  LDG.E.U8 R95, desc[UR12][R64.64] ;  /* 0x0000000c405f7981 */ /* 0x0002a2000c1e1100 */
[----:B------:R-:W-:Y:S02]  /*3650*/  IADD3.X R59, R151, UR8, RZ, P3, !PT ;  /* 0x00000008973b7c10 */ /* 0x000fe40009ffe4ff */
[----:B----4-:R-:W-:Y:S01]  /*3660*/  IADD3 R66, P2, R158, UR5, RZ ;  /* 0x000000059e427c10 */ /* 0x010fe2000ff5e0ff */
[----:B------:R-:W4:Y:S01]  /*3670*/  LDG.E.U8 R92, desc[UR12][R92.64] ;  /* 0x0000000c5c5c7981 */ /* 0x000f22000c1e1100 */
[----:B------:R-:W-:Y:S02]  /*3680*/  IADD3 R68, P3, R156, UR5, RZ ;  /* 0x000000059c447c10 */ /* 0x000fe4000ff7e0ff */
[----:B------:R-:W-:Y:S01]  /*3690*/  IADD3.X R67, R157, UR8, RZ, P2, !PT ;  /* 0x000000089d437c10 */ /* 0x000fe200097fe4ff */
[----:B------:R1:W4:Y:S01]  /*36a0*/  LDG.E.U8 R97, desc[UR12][R58.64] ;  /* 0x0000000c3a617981 */ /* 0x000322000c1e1100 */
[----:B------:R-:W-:-:S02]  /*36b0*/  IADD3.X R69, R155, UR8, RZ, P3, !PT ;  /* 0x000000089b457c10 */ /* 0x000fc40009ffe4ff */
[----:B0-----:R-:W-:Y:S01]  /*36c0*/  IADD3 R62, P2, R162, UR5, RZ ;  /* 0x00000005a23e7c10 */ /* 0x001fe2000ff5e0ff */
[----:B------:R0:W5:Y:S01]  /*36d0*/  LDG.E.U8 R99, desc[UR12][R56.64] ;  /* 0x0000000c38637981 */ /* 0x000162000c1e1100 */
[----:B-1----:R-:W-:Y:S02]  /*36e0*/  IADD3 R64, P3, R160, UR5, RZ ;  /* 0x00000005a0407c10 */ /* 0x002fe4000ff7e0ff */
[----:B------:R-:W-:Y:S01]  /*36f0*/  IADD3.X R63, R161, UR8, RZ, P2, !PT ;  /* 0x00000008a13f7c10 */ /* 0x000fe200097fe4ff */
[----:B------:R1:W4:Y:S01]  /*3700*/  LDG.E.U8 R93, desc[UR12][R60.64] ;  /* 0x0000000c3c5d7981 */ /* 0x000322000c1e1100 */
[----:B------:R-:W-:Y:S02]  /*3710*/  IADD3 R58, P4, R166, UR5, RZ ;  /* 0x00000005a63a7c10 */ /* 0x000fe4000ff9e0ff */
[----:B------:R-:W-:Y:S01]  /*3720*/  IADD3.X R65, R159, UR8, RZ, P3, !PT ;  /* 0x000000089f417c10 */ /* 0x000fe20009ffe4ff */
[----:B------:R1:W4:Y:S01]  /*3730*/  LDG.E.U8 R103, desc[UR12][R62.64] ;  /* 0x0000000c3e677981 */ /* 0x000322000c1e1100 */
[----:B0-----:R-:W-:-:S02]  /*3740*/  IADD3 R56, P2, R168, UR5, RZ ;  /* 0x00000005a8387c10 */ /* 0x001fc4000ff5e0ff */
[----:B------:R-:W-:Y:S01]  /*3750*/  IADD3.X R59, R165, UR8, RZ, P4, !PT ;  /* 0x00000008a53b7c10 */ /* 0x000fe2000a7fe4ff */
[----:B------:R0:W4:Y:S01]  /*3760*/  LDG.E.U8 R100, desc[UR12][R66.64] ;  /* 0x0000000c42647981 */ /* 0x000122000c1e1100 */
[----:B-1----:R-:W-:Y:S02]  /*3770*/  IADD3 R60, P3, R164, UR5, RZ ;  /* 0x00000005a43c7c10 */ /* 0x002fe4000ff7e0ff */
[C---:B------:R-:W-:Y:S01]  /*3780*/  IADD3 RZ, P4, R190.reuse, UR5, RZ ;  /* 0x00000005beff7c10 */ /* 0x040fe2000ff9e0ff */
[----:B------:R1:W4:Y:S01]  /*3790*/  LDG.E.U8 R101, desc[UR12][R64.64] ;  /* 0x0000000c40657981 */ /* 0x000322000c1e1100 */
[----:B------:R-:W-:Y:S02]  /*37a0*/  IADD3.X R57, R167, UR8, RZ, P2, !PT ;  /* 0x00000008a7397c10 */ /* 0x000fe400097fe4ff */
[----:B------:R-:W-:Y:S01]  /*37b0*/  IADD3.X R61, R163, UR8, RZ, P3, !PT ;  /* 0x00000008a33d7c10 */ /* 0x000fe20009ffe4ff */
[----:B------:R-:W-:Y:S01]  /*37c0*/  VIADD R62, R190, UR5 ;  /* 0x00000005be3e7c36 */ /* 0x000fe20008000000 */
[----:B------:R-:W-:Y:S01]  /*37d0*/  IADD3.X R63, R189, UR8, RZ, P4, !PT ;  /* 0x00000008bd3f7c10 */ /* 0x000fe2000a7fe4ff */
[----:B------:R1:W4:Y:S01]  /*37e0*/  LDG.E.U8 R117, desc[UR12][R56.64] ;  /* 0x0000000c38757981 */ /* 0x000322000c1e1100 */
[----:B0-----:R-:W-:-:S02]  /*37f0*/  IADD3 R66, P2, R170, UR5, RZ ;  /* 0x00000005aa427c10 */ /* 0x001fc4000ff5e0ff */
[----:B------:R-:W-:Y:S01]  /*3800*/  IADD3 RZ, P3, R188, UR5, RZ ;  /* 0x00000005bcff7c10 */ /* 0x000fe2000ff7e0ff */
[----:B------:R-:W4:Y:S01]  /*3810*/  LDG.E.U8 R102, desc[UR12][R60.64] ;  /* 0x0000000c3c667981 */ /* 0x000f22000c1e1100 */
[----:B------:R-:W-:Y:S02]  /*3820*/  IADD3 RZ, P4, R198, UR5, RZ ;  /* 0x00000005c6ff7c10 */ /* 0x000fe4000ff9e0ff */
[----:B------:R-:W-:Y:S01]  /*3830*/  IADD3.X R67, R169, UR8, RZ, P2, !PT ;  /* 0x00000008a9437c10 */ /* 0x000fe200097fe4ff */
[----:B------:R0:W4:Y:S01]  /*3840*/  LDG.E.U8 R116, desc[UR12][R58.64] ;  /* 0x0000000c3a747981 */ /* 0x000122000c1e1100 */
[----:B-1----:R-:W-:Y:S02]  /*3850*/  IADD3.X R65, R187, UR8, RZ, P3, !PT ;  /* 0x00000008bb417c10 */ /* 0x002fe40009ffe4ff */
[----:B------:R-:W-:Y:S01]  /*3860*/  IADD3.X R57, R197, UR8, RZ, P4, !PT ;  /* 0x00000008c5397c10 */ /* 0x000fe2000a7fe4ff */
[----:B------:R-:W-:Y:S01]  /*3870*/  VIADD R64, R188, UR5 ;  /* 0x00000005bc407c36 */ /* 0x000fe20008000000 */
[----:B------:R-:W-:Y:S01]  /*3880*/  IADD3 RZ, P3, R196, UR5, RZ ;  /* 0x00000005c4ff7c10 */ /* 0x000fe2000ff7e0ff */
[----:B------:R1:W4:Y:S01]  /*3890*/  LDG.E.U8 R225, desc[UR12][R62.64] ;  /* 0x0000000c3ee17981 */ /* 0x000322000c1e1100 */
[----:B------:R-:W-:-:S02]  /*38a0*/  IADD3 RZ, P2, R186, UR5, RZ ;  /* 0x00000005baff7c10 */ /* 0x000fc4000ff5e0ff */
[----:B------:R-:W-:Y:S01]  /*38b0*/  IADD3 RZ, P4, R194, UR5, RZ ;  /* 0x00000005c2ff7c10 */ /* 0x000fe2000ff9e0ff */
[----:B------:R1:W4:Y:S01]  /*38c0*/  LDG.E.U8 R118, desc[UR12][R64.64] ;  /* 0x0000000c40767981 */ /* 0x000322000c1e1100 */
[----:B0-----:R-:W-:Y:S02]  /*38d0*/  IADD3.X R59, R195, UR8, RZ, P3, !PT ;  /* 0x00000008c33b7c10 */ /* 0x001fe40009ffe4ff */
[----:B------:R-:W-:Y:S01]  /*38e0*/  IADD3.X R61, R185, UR8, RZ, P2, !PT ;  /* 0x00000008b93d7c10 */ /* 0x000fe200097fe4ff */
[----:B------:R-:W-:Y:S01]  /*38f0*/  VIADD R56, R198, UR5 ;  /* 0x00000005c6387c36 */ /* 0x000fe20008000000 */
[----:B------:R-:W-:Y:S01]  /*3900*/  IADD3 RZ, P2, R172, UR5, RZ ;  /* 0x00000005acff7c10 */ /* 0x000fe2000ff5e0ff */
[----:B------:R-:W-:Y:S01]  /*3910*/  VIADD R60, R186, UR5 ;  /* 0x00000005ba3c7c36 */ /* 0x000fe20008000000 */
[----:B-1----:R-:W-:Y:S01]  /*3920*/  IADD3.X R63, R193, UR8, RZ, P4, !PT ;  /* 0x00000008c13f7c10 */ /* 0x002fe2000a7fe4ff */
[----:B------:R0:W4:Y:S01]  /*3930*/  LDG.E.U8 R98, desc[UR12][R68.64] ;  /* 0x0000000c44627981 */ /* 0x000122000c1e1100 */
[----:B------:R-:W-:-:S02]  /*3940*/  IADD3 RZ, P3, R178, UR5, RZ ;  /* 0x00000005b2ff7c10 */ /* 0x000fc4000ff7e0ff */
[----:B------:R-:W-:Y:S01]  /*3950*/  IADD3 RZ, P4, R182, UR5, RZ ;  /* 0x00000005b6ff7c10 */ /* 0x000fe2000ff9e0ff */
[----:B------:R-:W-:Y:S01]  /*3960*/  VIADD R58, R196, UR5 ;  /* 0x00000005c43a7c36 */ /* 0x000fe20008000000 */
[----:B------:R-:W-:Y:S01]  /*3970*/  IADD3.X R73, R171, UR8, RZ, P2, !PT ;  /* 0x00000008ab497c10 */ /* 0x000fe200097fe4ff */
[----:B------:R-:W-:Y:S01]  /*3980*/  VIADD R62, R194, UR5 ;  /* 0x00000005c23e7c36 */ /* 0x000fe20008000000 */
[----:B------:R-:W-:Y:S01]  /*3990*/  IADD3.X R71, R177, UR8, RZ, P3, !PT ;  /* 0x00000008b1477c10 */ /* 0x000fe20009ffe4ff */
[----:B------:R1:W4:Y:S01]  /*39a0*/  LDG.E.U8 R119, desc[UR12][R66.64] ;  /* 0x0000000c42777981 */ /* 0x000322000c1e1100 */
[----:B------:R-:W-:Y:S02]  /*39b0*/  IADD3.X R65, R181, UR8, RZ, P4, !PT ;  /* 0x00000008b5417c10 */ /* 0x000fe4000a7fe4ff */
[----:B------:R-:W-:Y:S01]  /*39c0*/  IADD3 RZ, P2, R174, UR5, RZ ;  /* 0x00000005aeff7c10 */ /* 0x000fe2000ff5e0ff */
[----:B------:R1:W4:Y:S01]  /*39d0*/  LDG.E.U8 R226, desc[UR12][R58.64] ;  /* 0x0000000c3ae27981 */ /* 0x000322000c1e1100 */
[----:B------:R-:W-:-:S02]  /*39e0*/  IADD3 RZ, P3, R180, UR5, RZ ;  /* 0x00000005b4ff7c10 */ /* 0x000fc4000ff7e0ff */
[----:B------:R-:W-:Y:S01]  /*39f0*/  IADD3 RZ, P4, R192, UR5, RZ ;  /* 0x00000005c0ff7c10 */ /* 0x000fe2000ff9e0ff */
[----:B------:R1:W4:Y:S01]  /*3a00*/  LDG.E.U8 R227, desc[UR12][R56.64] ;  /* 0x0000000c38e37981 */ /* 0x000322000c1e1100 */
[----:B0-----:R-:W-:Y:S02]  /*3a10*/  IADD3.X R69, R173, UR8, RZ, P2, !PT ;  /* 0x00000008ad457c10 */ /* 0x001fe400097fe4ff */
[----:B-1----:R-:W-:Y:S01]  /*3a20*/  IADD3.X R67, R179, UR8, RZ, P3, !PT ;  /* 0x00000008b3437c10 */ /* 0x002fe20009ffe4ff */
[----:B------:R-:W-:Y:S01]  /*3a30*/  VIADD R72, R172, UR5 ;  /* 0x00000005ac487c36 */ /* 0x000fe20008000000 */
[----:B------:R-:W-:Y:S01]  /*3a40*/  IADD3 RZ, P2, R176, UR5, RZ ;  /* 0x00000005b0ff7c10 */ /* 0x000fe2000ff5e0ff */
[----:B------:R-:W-:Y:S01]  /*3a50*/  VIADD R70, R178, UR5 ;  /* 0x00000005b2467c36 */ /* 0x000fe20008000000 */
[----:B------:R-:W-:Y:S01]  /*3a60*/  IADD3.X R59, R191, UR8, RZ, P4, !PT ;  /* 0x00000008bf3b7c10 */ /* 0x000fe2000a7fe4ff */
[----:B------:R-:W-:Y:S01]  /*3a70*/  VIADD R66, R180, UR5 ;  /* 0x00000005b4427c36 */ /* 0x000fe20008000000 */
[----:B------:R-:W-:Y:S01]  /*3a80*/  IADD3 RZ, P3, R184, UR5, RZ ;  /* 0x00000005b8ff7c10 */ /* 0x000fe2000ff7e0ff */
[----:B------:R0:W4:Y:S01]  /*3a90*/  LDG.E.U8 R229, desc[UR12][R60.64] ;  /* 0x0000000c3ce57981 */ /* 0x000122000c1e1100 */
[----:B------:R-:W-:Y:S01]  /*3aa0*/  IADD3 R56, P4, R200, UR5, RZ ;  /* 0x00000005c8387c10 */ /* 0x000fe2000ff9e0ff */
[----:B------:R-:W-:-:S02]  /*3ab0*/  VIADD R68, R174, UR5 ;  /* 0x00000005ae447c36 */ /* 0x000fc40008000000 */
[----:B------:R1:W4:Y:S01]  /*3ac0*/  LDG.E.U8 R231, desc[UR12][R62.64] ;  /* 0x0000000c3ee77981 */ /* 0x000322000c1e1100 */
[----:B------:R-:W-:Y:S01]  /*3ad0*/  VIADD R64, R182, UR5 ;  /* 0x00000005b6407c36 */ /* 0x000fe20008000000 */
[----:B------:R-:W-:Y:S01]  /*3ae0*/  IADD3.X R57, R199, UR8, RZ, P4, !PT ;  /* 0x00000008c7397c10 */ /* 0x000fe2000a7fe4ff */
[----:B------:R-:W-:Y:S01]  /*3af0*/  VIADD R58, R192, UR5 ;  /* 0x00000005c03a7c36 */ /* 0x000fe20008000000 */
[----:B------:R-:W4:Y:S01]  /*3b00*/  LDG.E.U8 R71, desc[UR12][R70.64] ;  /* 0x0000000c46477981 */ /* 0x000f22000c1e1100 */
[----:B0-----:R-:W-:Y:S01]  /*3b10*/  VIADD R60, R184, UR5 ;  /* 0x00000005b83c7c36 */ /* 0x001fe20008000000 */
[----:B------:R-:W-:Y:S02]  /*3b20*/  IADD3.X R61, R183, UR8, RZ, P3, !PT ;  /* 0x00000008b73d7c10 */ /* 0x000fe40009ffe4ff */
[----:B------:R-:W4:Y:S01]  /*3b30*/  LDG.E.U8 R72, desc[UR12][R72.64] ;  /* 0x0000000c48487981 */ /* 0x000f22000c1e1100 */
[----:B-1----:R-:W-:Y:S01]  /*3b40*/  VIADD R62, R176, UR5 ;  /* 0x00000005b03e7c36 */ /* 0x002fe20008000000 */
[----:B------:R-:W-:-:S02]  /*3b50*/  IADD3.X R63, R175, UR8, RZ, P2, !PT ;  /* 0x00000008af3f7c10 */ /* 0x000fc400097fe4ff */
[----:B------:R0:W4:Y:S04]  /*3b60*/  LDG.E.U8 R66, desc[UR12][R66.64] ;  /* 0x0000000c42427981 */ /* 0x000128000c1e1100 */
[----:B------:R-:W4:Y:S04]  /*3b70*/  LDG.E.U8 R68, desc[UR12][R68.64] ;  /* 0x0000000c44447981 */ /* 0x000f28000c1e1100 */
[----:B------:R-:W4:Y:S04]  /*3b80*/  LDG.E.U8 R64, desc[UR12][R64.64] ;  /* 0x0000000c40407981 */ /* 0x000f28000c1e1100 */
[----:B------:R-:W4:Y:S04]  /*3b90*/  LDG.E.U8 R58, desc[UR12][R58.64] ;  /* 0x0000000c3a3a7981 */ /* 0x000f28000c1e1100 */
[----:B------:R-:W4:Y:S04]  /*3ba0*/  LDG.E.U8 R62, desc[UR12][R62.64] ;  /* 0x0000000c3e3e7981 */ /* 0x000f28000c1e1100 */
[----:B------:R-:W4:Y:S04]  /*3bb0*/  LDG.E.U8 R60, desc[UR12][R60.64] ;  /* 0x0000000c3c3c7981 */ /* 0x000f28000c1e1100 */
[----:B------:R1:W4:Y:S04]  /*3bc0*/  LDG.E.U8 R56, desc[UR12][R56.64] ;  /* 0x0000000c38387981 */ /* 0x000328000c1e1100 */
[----:B------:R-:W-:Y:S04]  /*3bd0*/  LDS R109, [R109] ;  /* 0x000000006d6d7984 */ /* 0x000fe80000000800 */
[----:B------:R-:W-:Y:S04]  /*3be0*/  LDS R110, [R110] ;  /* 0x000000006e6e7984 */ /* 0x000fe80000000800 */
[----:B------:R-:W-:Y:S04]  /*3bf0*/  LDS R111, [R111] ;  /* 0x000000006f6f7984 */ /* 0x000fe80000000800 */
[----:B------:R-:W-:Y:S01]  /*3c00*/  LDS R108, [R108] ;  /* 0x000000006c6c7984 */ /* 0x000fe20000000800 */
[----:B------:R-:W-:Y:S01]  /*3c10*/  BAR.SYNC.DEFER_BLOCKING 0x0 ;  /* 0x0000000000007b1d */ /* 0x000fe20000010000 */
[----:B------:R-:W-:-:S02]  /*3c20*/  ISETP.NE.U32.AND P2, PT, R221, RZ, PT ;  /* 0x000000ffdd00720c */ /* 0x000fc40003f45070 */
[----:B0-----:R-:W-:Y:S02]  /*3c30*/  F2FP.SATFINITE.E4M3.F32.PACK_AB_MERGE_C R67, R89, R74, RZ ;  /* 0x0000004a5943723e */ /* 0x001fe400048070ff */
[----:B------:R-:W-:-:S04]  /*3c40*/  SEL R74, RZ, 0x90, !P2 ;  /* 0x00000090ff4a7807 */ /* 0x000fc80005000000 */
[----:B------:R-:W-:-:S04]  /*3c50*/  LOP3.LUT R74, R74, 0x7f, R201, 0x78, !PT ;  /* 0x0000007f4a4a7812 */ /* 0x000fc800078e78c9 */
[C---:B-1----:R-:W-:Y:S02]  /*3c60*/  LOP3.LUT R57, R74.reuse, 0x40, RZ, 0x3c, !PT ;  /* 0x000000404a397812 */ /* 0x042fe400078e3cff */
[----:B------:R-:W-:Y:S02]  /*3c70*/  LOP3.LUT R59, R74, 0x60, RZ, 0x3c, !PT ;  /* 0x000000604a3b7812 */ /* 0x000fe400078e3cff */
[----:B------:R-:W-:Y:S02]  /*3c80*/  F2FP.SATFINITE.E4M3.F32.PACK_AB_MERGE_C R82, R87, R82, RZ ;  /* 0x000000525752723e */ /* 0x000fe400048070ff */
[----:B------:R-:W-:Y:S02]  /*3c90*/  F2FP.SATFINITE.E4M3.F32.PACK_AB_MERGE_C R65, R85, R80, RZ ;  /* 0x000000505541723e */ /* 0x000fe400048070ff */
[----:B------:R-:W-:Y:S02]  /*3ca0*/  F2FP.SATFINITE.E4M3.F32.PACK_AB_MERGE_C R78, R83, R78, RZ ;  /* 0x0000004e534e723e */ /* 0x000fe400048070ff */
[----:B------:R-:W-:-:S02]  /*3cb0*/  F2FP.SATFINITE.E4M3.F32.PACK_AB_MERGE_C R81, R84, R81, RZ ;  /* 0x000000515451723e */ /* 0x000fc400048070ff */
[----:B------:R-:W-:Y:S02]  /*3cc0*/  F2FP.SATFINITE.E4M3.F32.PACK_AB_MERGE_C R69, R91, R76, RZ ;  /* 0x0000004c5b45723e */ /* 0x000fe400048070ff */
[----:B------:R-:W-:Y:S02]  /*3cd0*/  F2FP.SATFINITE.E4M3.F32.PACK_AB_MERGE_C R70, R86, R77, RZ ;  /* 0x0000004d5646723e */ /* 0x000fe400048070ff */
[----:B------:R-:W-:Y:S02]  /*3ce0*/  F2FP.SATFINITE.E4M3.F32.PACK_AB_MERGE_C R79, R88, R79, RZ ;  /* 0x0000004f584f723e */ /* 0x000fe400048070ff */
[----:B------:R-:W-:Y:S02]  /*3cf0*/  F2FP.F16.E4M3.UNPACK_B R65, R65 ;  /* 0x00000041ff41723e */ /* 0x000fe400020006ff */
[----:B------:R-:W-:Y:S02]  /*3d00*/  F2FP.F16.E4M3.UNPACK_B R67, R67 ;  /* 0x00000043ff43723e */ /* 0x000fe400020006ff */
[----:B------:R-:W-:-:S02]  /*3d10*/  F2FP.F16.E4M3.UNPACK_B R69, R69 ;  /* 0x00000045ff45723e */ /* 0x000fc400020006ff */
[----:B------:R-:W-:Y:S01]  /*3d20*/  F2FP.F16.E4M3.UNPACK_B R70, R70 ;  /* 0x00000046ff46723e */ /* 0x000fe200020006ff */
[----:B---3--:R-:W-:Y:S04]  /*3d30*/  STS.U8 [R210+UR7], R75 ;  /* 0x0000004bd2007988 */ /* 0x008fe80008000007 */
[----:B--2---:R-:W-:Y:S04]  /*3d40*/  STS.U8 [R210+UR7+0x400], R95 ;  /* 0x0004005fd2007988 */ /* 0x004fe80008000007 */
[----:B-----5:R-:W-:Y:S04]  /*3d50*/  STS.U8 [R210+UR7+0x800], R99 ;  /* 0x00080063d2007988 */ /* 0x020fe80008000007 */
        /* <DEDUP_REMOVED lines=10> */
[----:B------:R0:W-:Y:S04]  /*3e00*/  STS.U8 [R209+UR7+0x1500], R66 ;  /* 0x00150042d1007988 */ /* 0x0001e80008000007 */
        /* <DEDUP_REMOVED lines=17> */
[----:B------:R-:W-:Y:S01]  /*3f20*/  STS.U8 [R59+UR7+0x1f00], R56 ;  /* 0x001f00383b007988 */ /* 0x000fe20008000007 */
[----:B------:R-:W-:Y:S01]  /*3f30*/  BAR.SYNC.DEFER_BLOCKING 0x0 ;  /* 0x0000000000007b1d */ /* 0x000fe20000010000 */
[----:B0-----:R-:W-:-:S02]  /*3f40*/  LOP3.LUT R66, R201, 0xf, RZ, 0xc0, !PT ;  /* 0x0000000fc9427812 */ /* 0x001fc400078ec0ff */
[----:B-1----:R-:W-:-:S03]  /*3f50*/  F2FP.F16.E4M3.UNPACK_B R64, R82 ;  /* 0x00000052ff40723e */ /* 0x002fc600020006ff */
[----:B------:R-:W0:Y:S04]  /*3f60*/  LDSM.16.M88.4 R60, [R205+UR7] ;  /* 0x00000007cd3c783b */ /* 0x000e280008000200 */
[----:B------:R-:W-:Y:S01]  /*3f70*/  LDSM.16.M88.4 R56, [R204+UR7] ;  /* 0x00000007cc38783b */ /* 0x000fe20008000200 */
[----:B------:R-:W-:Y:S01]  /*3f80*/  IMAD R116, R223, 0x8, R66 ;  /* 0x00000008df747824 */ /* 0x000fe200078e0242 */
[----:B------:R-:W-:Y:S01]  /*3f90*/  F2FP.F16.E4M3.UNPACK_B R66, R78 ;  /* 0x0000004eff42723e */ /* 0x000fe200020006ff */
[----:B------:R-:W-:Y:S01]  /*3fa0*/  BAR.SYNC.DEFER_BLOCKING 0x0 ;  /* 0x0000000000007b1d */ /* 0x000fe20000010000 */
[----:B------:R-:W-:Y:S02]  /*3fb0*/  F2FP.F16.E4M3.UNPACK_B R68, R81 ;  /* 0x00000051ff44723e */ /* 0x000fe400020006ff */
[----:B------:R-:W-:Y:S01]  /*3fc0*/  F2FP.F16.E4M3.UNPACK_B R71, R79 ;  /* 0x0000004fff47723e */ /* 0x000fe200020006ff */
[----:B------:R-:W-:-:S02]  /*3fd0*/  IMAD.SHL.U32 R116, R116, 0x8, RZ ;  /* 0x0000000874747824 */ /* 0x000fc400078e00ff */
[----:B------:R-:W-:Y:S04]  /*3fe0*/  STSM.16.M88.4 [R203], R64 ;  /* 0x00000040cb007844 */ /* 0x000fe80000000200 */
[----:B------:R0:W-:Y:S01]  /*3ff0*/  STSM.16.M88.4 [R203+0x1000], R68 ;  /* 0x00100044cb007844 */ /* 0x0001e20000000200 */
[----:B------:R-:W-:Y:S01]  /*4000*/  BAR.SYNC.DEFER_BLOCKING 0x0 ;  /* 0x0000000000007b1d */ /* 0x000fe20000010000 */
[----:B--2---:R-:W-:-:S05]  /*4010*/  LOP3.LUT R117, R116, 0x20, RZ, 0x3c, !PT ;  /* 0x0000002074757812 */ /* 0x004fca00078e3cff */
[----:B------:R-:W1:Y:S04]  /*4020*/  LDS.64 R100, [R116+UR7] ;  /* 0x0000000774647984 */ /* 0x000e680008000a00 */
[----:B------:R-:W2:Y:S04]  /*4030*/  LDS.64 R102, [R116+UR7+0x800] ;  /* 0x0008000774667984 */ /* 0x000ea80008000a00 */
[----:B------:R-:W3:Y:S04]  /*4040*/  LDS.64 R96, [R117+UR7] ;  /* 0x0000000775607984 */ /* 0x000ee80008000a00 */
[----:B------:R-:W4:Y:S04]  /*4050*/  LDS.64 R98, [R117+UR7+0x800] ;  /* 0x0008000775627984 */ /* 0x000f280008000a00 */
[----:B------:R-:W5:Y:S04]  /*4060*/  LDS.64 R88, [R116+UR7+0x1000] ;  /* 0x0010000774587984 */ /* 0x000f680008000a00 */
[----:B------:R-:W5:Y:S04]  /*4070*/  LDS.64 R94, [R116+UR7+0x1800] ;  /* 0x00180007745e7984 */ /* 0x000f680008000a00 */
[----:B------:R-:W5:Y:S04]  /*4080*/  LDS.64 R74, [R117+UR7+0x1000] ;  /* 0x00100007754a7984 */ /* 0x000f680008000a00 */
[----:B------:R-:W5:Y:S01]  /*4090*/  LDS.64 R86, [R117+UR7+0x1800] ;  /* 0x0018000775567984 */ /* 0x000f620008000a00 */
[C---:B------:R-:W-:Y:S01]  /*40a0*/  FMUL R52, R107.reuse, R52 ;  /* 0x000000346b347220 */ /* 0x040fe20000400000 */
[----:B------:R-:W-:Y:S01]  /*40b0*/  FMUL R53, R107, R53 ;  /* 0x000000356b357220 */ /* 0x000fe20000400000 */
[C---:B------:R-:W-:Y:S01]  /*40c0*/  FMUL R54, R106.reuse, R54 ;  /* 0x000000366a367220 */ /* 0x040fe20000400000 */
[----:B------:R-:W-:Y:S01]  /*40d0*/  FMUL R55, R106, R55 ;  /* 0x000000376a377220 */ /* 0x000fe20000400000 */
[----:B0-----:R-:W-:Y:S01]  /*40e0*/  F2FP.F16.E4M3.UNPACK_B R68, R60 ;  /* 0x0000003cff44723e */ /* 0x001fe200020006ff */
[----:B------:R-:W-:Y:S01]  /*40f0*/  LDS.64 R90, [R202+UR7] ;  /* 0x00000007ca5a7984 */ /* 0x000fe20008000a00 */
[----:B------:R-:W-:-:S03]  /*4100*/  F2FP.F16.E4M3.UNPACK_B R69, R61 ;  /* 0x0000003dff45723e */ /* 0x000fc600020006ff */
[----:B------:R-:W-:Y:S01]  /*4110*/  LDS.64 R92, [R202+UR7+0x800] ;  /* 0x00080007ca5c7984 */ /* 0x000fe20008000a00 */
[----:B-1----:R-:W-:-:S03]  /*4120*/  IMAD.MOV.U32 R64, RZ, RZ, R100 ;  /* 0x000000ffff407224 */ /* 0x002fc600078e0064 */
[----:B------:R-:W0:Y:S01]  /*4130*/  LDS.64 R76, [R202+UR7+0x1000] ;  /* 0x00100007ca4c7984 */ /* 0x000e220008000a00 */
[----:B--2---:R-:W-:-:S03]  /*4140*/  IMAD.MOV.U32 R65, RZ, RZ, R102 ;  /* 0x000000ffff417224 */ /* 0x004fc600078e0066 */
[----:B------:R-:W1:Y:S01]  /*4150*/  LDS.64 R78, [R202+UR7+0x1800] ;  /* 0x00180007ca4e7984 */ /* 0x000e620008000a00 */
[----:B---3--:R-:W-:Y:S02]  /*4160*/  IMAD.MOV.U32 R66, RZ, RZ, R96 ;  /* 0x000000ffff427224 */ /* 0x008fe400078e0060 */
[----:B----4-:R-:W-:Y:S01]  /*4170*/  IMAD.MOV.U32 R67, RZ, RZ, R98 ;  /* 0x000000ffff437224 */ /* 0x010fe200078e0062 */
[----:B------:R-:W-:-:S05]  /*4180*/  LOP3.LUT R102, R116, 0x40, RZ, 0x3c, !PT ;  /* 0x0000004074667812 */ /* 0x000fca00078e3cff */
[----:B------:R-:W-:Y:S01]  /*4190*/  LDS.64 R72, [R102+UR7] ;  /* 0x0000000766487984 */ /* 0x000fe20008000a00 */
[----:B------:R-:W-:Y:S03]  /*41a0*/  HMMA.16816.F32 R52, R64, R68, R52 ;  /* 0x000000444034723c */ /* 0x000fe60000001834 */
[----:B------:R-:W-:Y:S04]  /*41b0*/  LDS.64 R84, [R102+UR7+0x800] ;  /* 0x0008000766547984 */ /* 0x000fe80008000a00 */
[C---:B------:R-:W-:Y:S01]  /*41c0*/  FMUL R64, R105.reuse, R48 ;  /* 0x0000003069407220 */ /* 0x040fe20000400000 */
[----:B------:R-:W-:Y:S01]  /*41d0*/  FMUL R65, R105, R49 ;  /* 0x0000003169417220 */ /* 0x000fe20000400000 */
[C---:B------:R-:W-:Y:S01]  /*41e0*/  FMUL R66, R104.reuse, R50 ;  /* 0x0000003268427220 */ /* 0x040fe20000400000 */
[----:B------:R-:W-:Y:S01]  /*41f0*/  FMUL R67, R104, R51 ;  /* 0x0000003368437220 */ /* 0x000fe20000400000 */
[----:B-----5:R-:W-:Y:S01]  /*4200*/  IMAD.MOV.U32 R48, RZ, RZ, R88 ;  /* 0x000000ffff307224 */ /* 0x020fe200078e0058 */
[----:B------:R-:W2:Y:S01]  /*4210*/  LDS.64 R80, [R102+UR7+0x1000] ;  /* 0x0010000766507984 */ /* 0x000ea20008000a00 */
[----:B------:R-:W-:-:S02]  /*4220*/  IMAD.MOV.U32 R49, RZ, RZ, R94 ;  /* 0x000000ffff317224 */ /* 0x000fc400078e005e */
[----:B------:R-:W-:Y:S01]  /*4230*/  IMAD.MOV.U32 R50, RZ, RZ, R74 ;  /* 0x000000ffff327224 */ /* 0x000fe200078e004a */
[----:B------:R-:W3:Y:S01]  /*4240*/  LDS.64 R82, [R102+UR7+0x1800] ;  /* 0x0018000766527984 */ /* 0x000ee20008000a00 */
[----:B------:R-:W-:-:S07]  /*4250*/  IMAD.MOV.U32 R51, RZ, RZ, R86 ;  /* 0x000000ffff337224 */ /* 0x000fce00078e0056 */
[----:B------:R-:W-:Y:S01]  /*4260*/  HMMA.16816.F32 R64, R48, R68, R64 ;  /* 0x000000443040723c */ /* 0x000fe20000001840 */
[----:B------:R-:W-:Y:S01]  /*4270*/  F2FP.F16.E4M3.UNPACK_B R60, R60.H1 ;  /* 0x0000003cff3c723e */ /* 0x000fe200030006ff */
[----:B------:R-:W-:Y:S01]  /*4280*/  IMAD.MOV.U32 R70, RZ, RZ, R97 ;  /* 0x000000ffff467224 */ /* 0x000fe200078e0061 */
[----:B------:R-:W-:Y:S01]  /*4290*/  F2FP.F16.E4M3.UNPACK_B R61, R61.H1 ;  /* 0x0000003dff3d723e */ /* 0x000fe200030006ff */
[----:B------:R-:W-:Y:S01]  /*42a0*/  IMAD.MOV.U32 R71, RZ, RZ, R99 ;  /* 0x000000ffff477224 */ /* 0x000fe200078e0063 */
[----:B------:R-:W-:Y:S02]  /*42b0*/  LDS.64 R96, [R117+UR7+0x880] ;  /* 0x0008800775607984 */ /* 0x000fe40008000a00 */
[----:B------:R-:W-:Y:S02]  /*42c0*/  IMAD.MOV.U32 R68, RZ, RZ, R101 ;  /* 0x000000ffff447224 */ /* 0x000fe400078e0065 */
[----:B------:R-:W-:Y:S01]  /*42d0*/  IMAD.MOV.U32 R69, RZ, RZ, R103 ;  /* 0x000000ffff457224 */ /* 0x000fe200078e0067 */
[----:B------:R-:W-:Y:S01]  /*42e0*/  LDS.64 R98, [R116+UR7+0x880] ;  /* 0x0008800774627984 */ /* 0x000fe20008000a00 */
[----:B------:R-:W-:-:S02]  /*42f0*/  IMAD.MOV.U32 R48, RZ, RZ, R89 ;  /* 0x000000ffff307224 */ /* 0x000fc400078e0059 */
[----:B------:R-:W-:Y:S01]  /*4300*/  IMAD.MOV.U32 R49, RZ, RZ, R95 ;  /* 0x000000ffff317224 */ /* 0x000fe200078e005f */
[----:B------:R-:W-:Y:S01]  /*4310*/  LDS.64 R88, [R117+UR7+0x1880] ;  /* 0x0018800775587984 */ /* 0x000fe20008000a00 */
[----:B------:R-:W-:Y:S02]  /*4320*/  IMAD.MOV.U32 R50, RZ, RZ, R75 ;  /* 0x000000ffff327224 */ /* 0x000fe400078e004b */
[----:B------:R-:W-:Y:S01]  /*4330*/  IMAD.MOV.U32 R51, RZ, RZ, R87 ;  /* 0x000000ffff337224 */ /* 0x000fe200078e0057 */
[-C--:B------:R-:W-:Y:S01]  /*4340*/  HMMA.16816.F32 R52, R68, R60.reuse, R52 ;  /* 0x0000003c4434723c */ /* 0x080fe20000001834 */
[----:B------:R-:W4:Y:S04]  /*4350*/  LDS.64 R74, [R116+UR7+0x80] ;  /* 0x00008007744a7984 */ /* 0x000f280008000a00 */
[----:B------:R-:W5:Y:S01]  /*4360*/  LDS.64 R94, [R117+UR7+0x80] ;  /* 0x00008007755e7984 */ /* 0x000f620008000a00 */
[----:B------:R-:W-:Y:S01]  /*4370*/  HMMA.16816.F32 R48, R48, R60, R64 ;  /* 0x0000003c3030723c */ /* 0x000fe20000001840 */
[----:B0-----:R-:W-:-:S02]  /*4380*/  IMAD.MOV.U32 R70, RZ, RZ, R76 ;  /* 0x000000ffff467224 */ /* 0x001fc400078e004c */
[----:B-1----:R-:W-:Y:S01]  /*4390*/  IMAD.MOV.U32 R71, RZ, RZ, R78 ;  /* 0x000000ffff477224 */ /* 0x002fe200078e004e */
[----:B------:R-:W0:Y:S01]  /*43a0*/  LDS.64 R86, [R117+UR7+0x1080] ;  /* 0x0010800775567984 */ /* 0x000e220008000a00 */
[----:B--2---:R-:W-:Y:S02]  /*43b0*/  IMAD.MOV.U32 R68, RZ, RZ, R80 ;  /* 0x000000ffff447224 */ /* 0x004fe400078e0050 */
[----:B------:R-:W-:Y:S01]  /*43c0*/  F2FP.F16.E4M3.UNPACK_B R60, R62 ;  /* 0x0000003eff3c723e */ /* 0x000fe200020006ff */
[----:B------:R-:W-:Y:S01]  /*43d0*/  IMAD.MOV.U32 R64, RZ, RZ, R72 ;  /* 0x000000ffff407224 */ /* 0x000fe200078e0048 */
[----:B------:R-:W-:Y:S01]  /*43e0*/  F2FP.F16.E4M3.UNPACK_B R61, R63 ;  /* 0x0000003fff3d723e */ /* 0x000fe200020006ff */
[----:B------:R-:W-:Y:S02]  /*43f0*/  IMAD.MOV.U32 R66, RZ, RZ, R90 ;  /* 0x000000ffff427224 */ /* 0x000fe400078e005a */
[----:B------:R-:W-:Y:S02]  /*4400*/  IMAD.MOV.U32 R67, RZ, RZ, R92 ;  /* 0x000000ffff437224 */ /* 0x000fe400078e005c */
[----:B------:R-:W-:-:S02]  /*4410*/  IMAD.MOV.U32 R65, RZ, RZ, R84 ;  /* 0x000000ffff417224 */ /* 0x000fc400078e0054 */
[----:B---3--:R-:W-:-:S05]  /*4420*/  IMAD.MOV.U32 R69, RZ, RZ, R82 ;  /* 0x000000ffff457224 */ /* 0x008fca00078e0052 */
[-C--:B------:R-:W-:Y:S06]  /*4430*/  HMMA.16816.F32 R52, R64, R60.reuse, R52 ;  /* 0x0000003c4034723c */ /* 0x080fec0000001834 */
[----:B------:R-:W-:Y:S01]  /*4440*/  HMMA.16816.F32 R48, R68, R60, R48 ;  /* 0x0000003c4430723c */ /* 0x000fe20000001830 */
[----:B------:R-:W1:Y:S04]  /*4450*/  LDS.64 R70, [R116+UR7+0x1080] ;  /* 0x0010800774467984 */ /* 0x000e680008000a00 */
[----:B------:R-:W2:Y:S01]  /*4460*/  LDS.64 R68, [R116+UR7+0x1880] ;  /* 0x0018800774447984 */ /* 0x000ea20008000a00 */
[----:B------:R-:W-:Y:S01]  /*4470*/  F2FP.F16.E4M3.UNPACK_B R100, R62.H1 ;  /* 0x0000003eff64723e */ /* 0x000fe200030006ff */
[----:B------:R-:W-:Y:S01]  /*4480*/  IMAD.MOV.U32 R64, RZ, RZ, R73 ;  /* 0x000000ffff407224 */ /* 0x000fe200078e0049 */
[----:B------:R-:W-:Y:S01]  /*4490*/  F2FP.F16.E4M3.UNPACK_B R101, R63.H1 ;  /* 0x0000003fff65723e */ /* 0x000fe200030006ff */
[----:B------:R-:W-:Y:S01]  /*44a0*/  IMAD.MOV.U32 R66, RZ, RZ, R91 ;  /* 0x000000ffff427224 */ /* 0x000fe200078e005b */
[----:B------:R-:W-:Y:S01]  /*44b0*/  F2FP.F16.E4M3.UNPACK_B R76, R56 ;  /* 0x00000038ff4c723e */ /* 0x000fe200020006ff */
[----:B------:R-:W-:Y:S01]  /*44c0*/  IMAD.MOV.U32 R67, RZ, RZ, R93 ;  /* 0x000000ffff437224 */ /* 0x000fe200078e005d */
[----:B------:R-:W-:Y:S01]  /*44d0*/  LDS.64 R72, [R102+UR7+0x80] ;  /* 0x0000800766487984 */ /* 0x000fe20008000a00 */
[----:B------:R-:W-:-:S02]  /*44e0*/  IMAD.MOV.U32 R65, RZ, RZ, R85 ;  /* 0x000000ffff417224 */ /* 0x000fc400078e0055 */
[----:B------:R-:W-:Y:S01]  /*44f0*/  IMAD.MOV.U32 R60, RZ, RZ, R81 ;  /* 0x000000ffff3c7224 */ /* 0x000fe200078e0051 */
[----:B------:R-:W-:Y:S01]  /*4500*/  LDS.64 R92, [R102+UR7+0x880] ;  /* 0x00088007665c7984 */ /* 0x000fe20008000a00 */
[----:B------:R-:W-:Y:S02]  /*4510*/  IMAD.MOV.U32 R61, RZ, RZ, R83 ;  /* 0x000000ffff3d7224 */ /* 0x000fe400078e0053 */
[----:B------:R-:W-:Y:S02]  /*4520*/  IMAD.MOV.U32 R62, RZ, RZ, R77 ;  /* 0x000000ffff3e7224 */ /* 0x000fe400078e004d */
[----:B------:R-:W-:Y:S01]  /*4530*/  IMAD.MOV.U32 R63, RZ, RZ, R79 ;  /* 0x000000ffff3f7224 */ /* 0x000fe200078e004f */
[-C--:B------:R-:W-:Y:S01]  /*4540*/  HMMA.16816.F32 R52, R64, R100.reuse, R52 ;  /* 0x000000644034723c */ /* 0x080fe20000001834 */
[----:B------:R-:W-:Y:S01]  /*4550*/  F2FP.F16.E4M3.UNPACK_B R77, R57 ;  /* 0x00000039ff4d723e */ /* 0x000fe200020006ff */
[----:B------:R-:W-:Y:S04]  /*4560*/  LDS.64 R84, [R202+UR7+0x80] ;  /* 0x00008007ca547984 */ /* 0x000fe80008000a00 */
[----:B------:R-:W-:Y:S01]  /*4570*/  HMMA.16816.F32 R60, R60, R100, R48 ;  /* 0x000000643c3c723c */ /* 0x000fe20000001830 */
[----:B----4-:R-:W-:Y:S01]  /*4580*/  IMAD.MOV.U32 R64, RZ, RZ, R74 ;  /* 0x000000ffff407224 */ /* 0x010fe200078e004a */
[----:B------:R-:W-:Y:S01]  /*4590*/  LDS.64 R90, [R202+UR7+0x880] ;  /* 0x00088007ca5a7984 */ /* 0x000fe20008000a00 */
[----:B------:R-:W-:-:S02]  /*45a0*/  IMAD.MOV.U32 R65, RZ, RZ, R98 ;  /* 0x000000ffff417224 */ /* 0x000fc400078e0062 */
[----:B-----5:R-:W-:Y:S01]  /*45b0*/  IMAD.MOV.U32 R66, RZ, RZ, R94 ;  /* 0x000000ffff427224 */ /* 0x020fe200078e005e */
[----:B------:R-:W3:Y:S01]  /*45c0*/  LDS.64 R80, [R102+UR7+0x1080] ;  /* 0x0010800766507984 */ /* 0x000ee20008000a00 */
[----:B------:R-:W-:Y:S02]  /*45d0*/  IMAD.MOV.U32 R67, RZ, RZ, R96 ;  /* 0x000000ffff437224 */ /* 0x000fe400078e0060 */
[----:B0-----:R-:W-:Y:S01]  /*45e0*/  IMAD.MOV.U32 R50, RZ, RZ, R86 ;  /* 0x000000ffff327224 */ /* 0x001fe200078e0056 */
[----:B------:R-:W0:Y:S01]  /*45f0*/  LDS.64 R82, [R102+UR7+0x1880] ;  /* 0x0018800766527984 */ /* 0x000e220008000a00 */
[----:B------:R-:W-:Y:S02]  /*4600*/  IMAD.MOV.U32 R51, RZ, RZ, R88 ;  /* 0x000000ffff337224 */ /* 0x000fe400078e0058 */
[----:B-1----:R-:W-:Y:S01]  /*4610*/  IMAD.MOV.U32 R48, RZ, RZ, R70 ;  /* 0x000000ffff307224 */ /* 0x002fe200078e0046 */
[----:B------:R-:W1:Y:S01]  /*4620*/  LDS.64 R78, [R202+UR7+0x1880] ;  /* 0x00188007ca4e7984 */ /* 0x000e620008000a00 */
[----:B--2---:R-:W-:-:S03]  /*4630*/  IMAD.MOV.U32 R49, RZ, RZ, R68 ;  /* 0x000000ffff317224 */ /* 0x004fc600078e0044 */
[-C--:B------:R-:W-:Y:S06]  /*4640*/  HMMA.16816.F32 R52, R64, R76.reuse, R52 ;  /* 0x0000004c4034723c */ /* 0x080fec0000001834 */
[----:B------:R-:W-:Y:S01]  /*4650*/  HMMA.16816.F32 R60, R48, R76, R60 ;  /* 0x0000004c303c723c */ /* 0x000fe2000000183c */
[----:B------:R-:W2:Y:S01]  /*4660*/  LDS.64 R76, [R202+UR7+0x1080] ;  /* 0x00108007ca4c7984 */ /* 0x000ea20008000a00 */
        /* <DEDUP_REMOVED lines=8> */
[----:B------:R-:W-:Y:S02]  /*46f0*/  IMAD.MOV.U32 R51, RZ, RZ, R89 ;  /* 0x000000ffff337224 */ /* 0x000fe400078e0059 */
[----:B------:R-:W-:Y:S01]  /*4700*/  IMAD.MOV.U32 R49, RZ, RZ, R69 ;  /* 0x000000ffff317224 */ /* 0x000fe200078e0045 */
[-C--:B------:R-:W-:Y:S06]  /*4710*/  HMMA.16816.F32 R52, R64, R56.reuse, R52 ;  /* 0x000000384034723c */ /* 0x080fec0000001834 */
[----:B------:R-:W-:Y:S01]  /*4720*/  HMMA.16816.F32 R48, R48, R56, R60 ;  /* 0x000000383030723c */ /* 0x000fe2000000183c */
[----:B---3--:R-:W-:-:S02]  /*4730*/  IMAD.MOV.U32 R64, RZ, RZ, R80 ;  /* 0x000000ffff407224 */ /* 0x008fc400078e0050 */
[----:B0-----:R-:W-:Y:S02]  /*4740*/  IMAD.MOV.U32 R65, RZ, RZ, R82 ;  /* 0x000000ffff417224 */ /* 0x001fe400078e0052 */
[----:B-1----:R-:W-:Y:S02]  /*4750*/  IMAD.MOV.U32 R67, RZ, RZ, R78 ;  /* 0x000000ffff437224 */ /* 0x002fe400078e004e */
[----:B------:R-:W-:Y:S01]  /*4760*/  F2FP.F16.E4M3.UNPACK_B R56, R58 ;  /* 0x0000003aff38723e */ /* 0x000fe200020006ff */
[----:B------:R-:W-:Y:S01]  /*4770*/  IMAD.MOV.U32 R60, RZ, RZ, R72 ;  /* 0x000000ffff3c7224 */ /* 0x000fe200078e0048 */
[----:B------:R-:W-:Y:S01]  /*4780*/  F2FP.F16.E4M3.UNPACK_B R57, R59 ;  /* 0x0000003bff39723e */ /* 0x000fe200020006ff */
[----:B------:R-:W-:Y:S02]  /*4790*/  IMAD.MOV.U32 R61, RZ, RZ, R92 ;  /* 0x000000ffff3d7224 */ /* 0x000fe400078e005c */
[----:B------:R-:W-:Y:S02]  /*47a0*/  IMAD.MOV.U32 R62, RZ, RZ, R84 ;  /* 0x000000ffff3e7224 */ /* 0x000fe400078e0054 */
[----:B------:R-:W-:-:S02]  /*47b0*/  IMAD.MOV.U32 R63, RZ, RZ, R90 ;  /* 0x000000ffff3f7224 */ /* 0x000fc400078e005a */
[----:B--2---:R-:W-:-:S05]  /*47c0*/  IMAD.MOV.U32 R66, RZ, RZ, R76 ;  /* 0x000000ffff427224 */ /* 0x004fca00078e004c */
[-C--:B------:R-:W-:Y:S06]  /*47d0*/  HMMA.16816.F32 R52, R60, R56.reuse, R52 ;  /* 0x000000383c34723c */ /* 0x080fec0000001834 */
[----:B------:R-:W-:Y:S01]  /*47e0*/  HMMA.16816.F32 R48, R64, R56, R48 ;  /* 0x000000384030723c */ /* 0x000fe20000001830 */
[----:B------:R-:W-:Y:S01]  /*47f0*/  UIADD3 UR6, UR6, 0x80, URZ ;  /* 0x0000008006067890 */ /* 0x000fe2000fffe03f */
[----:B------:R-:W-:-:S05]  /*4800*/  IMAD.MOV.U32 R60, RZ, RZ, R73 ;  /* 0x000000ffff3c7224 */ /* 0x000fca00078e0049 */
[----:B------:R-:W-:Y:S01]  /*4810*/  ISETP.LE.AND P2, PT, R219, UR6, PT ;  /* 0x00000006db007c0c */ /* 0x000fe2000bf43270 */
[----:B------:R-:W-:Y:S01]  /*4820*/  IMAD.MOV.U32 R61, RZ, RZ, R93 ;  /* 0x000000ffff3d7224 */ /* 0x000fe200078e005d */
[----:B------:R-:W-:Y:S01]  /*4830*/  F2FP.F16.E4M3.UNPACK_B R64, R58.H1 ;  /* 0x0000003aff40723e */ /* 0x000fe200030006ff */
[----:B------:R-:W-:Y:S01]  /*4840*/  IMAD.MOV.U32 R62, RZ, RZ, R85 ;  /* 0x000000ffff3e7224 */ /* 0x000fe200078e0055 */
[----:B------:R-:W-:Y:S01]  /*4850*/  F2FP.F16.E4M3.UNPACK_B R65, R59.H1 ;  /* 0x0000003bff41723e */ /* 0x000fe200030006ff */
[----:B------:R-:W-:Y:S02]  /*4860*/  IMAD.MOV.U32 R63, RZ, RZ, R91 ;  /* 0x000000ffff3f7224 */ /* 0x000fe400078e005b */
[----:B------:R-:W-:Y:S02]  /*4870*/  IMAD.MOV.U32 R56, RZ, RZ, R81 ;  /* 0x000000ffff387224 */ /* 0x000fe400078e0051 */
[----:B------:R-:W-:Y:S02]  /*4880*/  IMAD.MOV.U32 R57, RZ, RZ, R83 ;  /* 0x000000ffff397224 */ /* 0x000fe400078e0053 */
[----:B------:R-:W-:-:S02]  /*4890*/  IMAD.MOV.U32 R58, RZ, RZ, R77 ;  /* 0x000000ffff3a7224 */ /* 0x000fc400078e004d */
[----:B------:R-:W-:Y:S01]  /*48a0*/  IMAD.MOV.U32 R59, RZ, RZ, R79 ;  /* 0x000000ffff3b7224 */ /* 0x000fe200078e004f */
[----:B------:R-:W-:Y:S01]  /*48b0*/  HMMA.16816.F32 R52, R60, R64, R52 ;  /* 0x000000403c34723c */ /* 0x000fe20000001834 */
[----:B------:R-:W-:Y:S02]  /*48c0*/  ULEA UR4, UR16, UR4, 0x7 ;  /* 0x0000000410047291 */ /* 0x000fe4000f8e383f */
[----:B------:R-:W-:-:S03]  /*48d0*/  ULEA UR5, UR15, UR5, 0x7 ;  /* 0x000000050f057291 */ /* 0x000fc6000f8e383f */
[----:B------:R-:W-:Y:S01]  /*48e0*/  HMMA.16816.F32 R48, R56, R64, R48 ;  /* 0x000000403830723c */ /* 0x000fe20000001830 */
[----:B------:R-:W-:Y:S01]  /*48f0*/  FFMA R215, R104, R215, R109 ;  /* 0x000000d768d77223 */ /* 0x000fe2000000006d */
[----:B------:R-:W-:Y:S01]  /*4900*/  FFMA R218, R107, R218, R110 ;  /* 0x000000da6bda7223 */ /* 0x000fe2000000006e */
[----:B------:R-:W-:Y:S01]  /*4910*/  FFMA R217, R106, R217, R111 ;  /* 0x000000d96ad97223 */ /* 0x000fe2000000006f */
[----:B------:R-:W-:Y:S01]  /*4920*/  FFMA R216, R105, R216, R108 ;  /* 0x000000d869d87223 */ /* 0x000fe2000000006c */
[----:B------:R-:W-:Y:S02]  /*4930*/  IMAD.MOV.U32 R228, RZ, RZ, R115 ;  /* 0x000000ffffe47224 */ /* 0x000fe400078e0073 */
[----:B------:R-:W-:Y:S02]  /*4940*/  IMAD.MOV.U32 R227, RZ, RZ, R114 ;  /* 0x000000ffffe37224 */ /* 0x000fe400078e0072 */
[----:B------:R-:W-:Y:S02]  /*4950*/  IMAD.MOV.U32 R226, RZ, RZ, R113 ;  /* 0x000000ffffe27224 */ /* 0x000fe400078e0071 */
[----:B------:R-:W-:Y:S01]  /*4960*/  IMAD.MOV.U32 R225, RZ, RZ, R112 ;  /* 0x000000ffffe17224 */ /* 0x000fe200078e0070 */
[----:B------:R-:W-:-:S12]  /*4970*/  @!P2 BRA `(.L_x_9) ;  /* 0xffffffcc0088a947 */ /* 0x000fd8000383ffff */
.L_x_0:
[C---:B------:R-:W-:Y:S01]  /*4980*/  FMUL R0, R218.reuse, 8388608 ;  /* 0x4b000000da007820 */ /* 0x040fe20000400000 */
[----:B------:R-:W-:Y:S01]  /*4990*/  FSETP.GEU.AND P1, PT, R218, 1.175494350822287508e-38, PT ;  /* 0x00800000da00780b */ /* 0x000fe20003f2e000 */
[----:B------:R-:W-:Y:S01]  /*49a0*/  IMAD.SHL.U32 R221, R221, 0x2, RZ ;  /* 0x00000002dddd7824 */ /* 0x000fe200078e00ff */
[----:B------:R-:W-:Y:S01]  /*49b0*/  LOP3.LUT R6, R201, 0x3f, RZ, 0xc0, !PT ;  /* 0x0000003fc9067812 */ /* 0x000fe200078ec0ff */
[----:B------:R-:W-:Y:S01]  /*49c0*/  FMUL R9, R215, 8388608 ;  /* 0x4b000000d7097820 */ /* 0x000fe20000400000 */
[----:B------:R-:W-:Y:S01]  /*49d0*/  FSEL R23, R0, R218, !P1 ;  /* 0x000000da00177208 */ /* 0x000fe20004800000 */
[----:B------:R-:W-:Y:S01]  /*49e0*/  BAR.SYNC.DEFER_BLOCKING 0x0 ;  /* 0x0000000000007b1d */ /* 0x000fe20000010000 */
[----:B------:R-:W-:Y:S01]  /*49f0*/  LOP3.LUT R21, R201, 0x18, RZ, 0xc0, !PT ;  /* 0x00000018c9157812 */ /* 0x000fe200078ec0ff */
[----:B------:R-:W-:Y:S01]  /*4a00*/  IMAD.MOV.U32 R18, RZ, RZ, 0x3dc6b27f ;  /* 0x3dc6b27fff127424 */ /* 0x000fe200078e00ff */
[--C-:B------:R-:W-:Y:S01]  /*4a10*/  SHF.R.U32.HI R4, RZ, 0x5, R201.reuse ;  /* 0x00000005ff047819 */ /* 0x100fe200000116c9 */
[----:B------:R-:W-:Y:S01]  /*4a20*/  VIADD R0, R23, 0xc0cafb0d ;  /* 0xc0cafb0d17007836 */ /* 0x000fe20000000000 */
[----:B------:R-:W-:Y:S01]  /*4a30*/  LOP3.LUT R220, R220, 0x1c, R201, 0xf8, !PT ;  /* 0x0000001cdcdc7812 */ /* 0x000fe200078ef8c9 */
[----:B------:R-:W-:Y:S01]  /*4a40*/  IMAD R6, R21, 0x10, R6 ;  /* 0x0000001015067824 */ /* 0x000fe200078e0206 */
[----:B------:R-:W-:Y:S01]  /*4a50*/  SGXT.U32 R4, R4, 0x2 ;  /* 0x000000020404781a */ /* 0x000fe20000000000 */
[----:B------:R-:W-:Y:S01]  /*4a60*/  ULDC.64 UR8, c[0x0][0x270] ;  /* 0x00009c0000087ab9 */ /* 0x000fe20000000a00 */
[----:B------:R-:W-:Y:S01]  /*4a70*/  LOP3.LUT R2, R0, 0xff800000, RZ, 0xc0, !PT ;  /* 0xff80000000027812 */ /* 0x000fe200078ec0ff */
[----:B------:R-:W-:Y:S01]  /*4a80*/  IMAD.SHL.U32 R6, R6, 0x4, RZ ;  /* 0x0000000406067824 */ /* 0x000fe200078e00ff */
[----:B------:R-:W-:Y:S01]  /*4a90*/  FSEL R0, RZ, -23, P1 ;  /* 0xc1b80000ff007808 */ /* 0x000fe20000800000 */
[----:B------:R-:W-:Y:S01]  /*4aa0*/  UIMAD UR8, UR11, UR8, URZ ;  /* 0x000000080b0872a4 */ /* 0x000fe2000f8e023f */
[----:B------:R-:W-:Y:S01]  /*4ab0*/  I2FP.F32.S32 R3, R2 ;  /* 0x0000000200037245 */ /* 0x000fe20000201400 */
[----:B------:R-:W-:Y:S01]  /*4ac0*/  IMAD.IADD R2, R23, 0x1, -R2 ;  /* 0x0000000117027824 */ /* 0x000fe200078e0a02 */
[----:B------:R-:W-:Y:S01]  /*4ad0*/  FSETP.GT.AND P6, PT, |R216|, 8.50705917302346158658e+37, PT ;  /* 0x7e800000d800780b */ /* 0x000fe20003fc4200 */
[----:B------:R-:W0:Y:S01]  /*4ae0*/  LDC.64 R34, c[0x0][0x230] ;  /* 0x00008c00ff227b82 */ /* 0x000e220000000a00 */
[----:B------:R-:W-:Y:S01]  /*4af0*/  LOP3.LUT R5, R201, 0xc0, RZ, 0xc0, !PT ;  /* 0x000000c0c9057812 */ /* 0x000fe200078ec0ff */
[----:B------:R-:W-:Y:S01]  /*4b00*/  FFMA.FTZ R0, R3, 1.1920928955078125e-07, R0 ;  /* 0x3400000003007823 */ /* 0x000fe20000010000 */
[C---:B------:R-:W-:Y:S01]  /*4b10*/  FMUL R3, R217.reuse, 8388608 ;  /* 0x4b000000d9037820 */ /* 0x040fe20000400000 */
[----:B------:R-:W-:Y:S01]  /*4b20*/  FSETP.GEU.AND P2, PT, R217, 1.175494350822287508e-38, PT ;  /* 0x00800000d900780b */ /* 0x000fe20003f4e000 */
[----:B------:R-:W-:Y:S01]  /*4b30*/  FADD R2, R2, -1 ;  /* 0xbf80000002027421 */ /* 0x000fe20000000000 */
[----:B------:R-:W-:Y:S01]  /*4b40*/  LOP3.LUT R220, R220, R4, R221, 0xfe, !PT ;  /* 0x00000004dcdc7212 */ /* 0x000fe200078efedd */
[C---:B------:R-:W-:Y:S01]  /*4b50*/  FMUL R4, R216.reuse, 8388608 ;  /* 0x4b000000d8047820 */ /* 0x040fe20000400000 */
[----:B------:R-:W-:-:S02]  /*4b60*/  FSETP.GEU.AND P5, PT, |R216|, 1.175494350822287508e-38, PT ;  /* 0x00800000d800780b */ /* 0x000fc40003fae200 */
[----:B------:R-:W-:Y:S02]  /*4b70*/  SHF.R.U32.HI R5, RZ, 0x1, R5 ;  /* 0x00000001ff057819 */ /* 0x000fe40000011605 */
[----:B------:R-:W-:Y:S01]  /*4b80*/  FSEL R25, R3, R217, !P2 ;  /* 0x000000d903197208 */ /* 0x000fe20005000000 */
[----:B------:R-:W-:Y:S01]  /*4b90*/  @P6 FMUL R49, R49, 0.25 ;  /* 0x3e80000031316820 */ /* 0x000fe20000400000 */
[----:B------:R-:W-:Y:S01]  /*4ba0*/  FSETP.GEU.AND P3, PT, R216, 1.175494350822287508e-38, PT ;  /* 0x00800000d800780b */ /* 0x000fe20003f6e000 */
[----:B------:R-:W-:Y:S01]  /*4bb0*/  @P6 FMUL R48, R48, 0.25 ;  /* 0x3e80000030306820 */ /* 0x000fe20000400000 */
[----:B------:R-:W-:Y:S02]  /*4bc0*/  FSEL R3, RZ, -23, P2 ;  /* 0xc1b80000ff037808 */ /* 0x000fe40001000000 */
[----:B------:R-:W-:Y:S02]  /*4bd0*/  FSETP.GT.AND P2, PT, |R218|, 8.50705917302346158658e+37, PT ;  /* 0x7e800000da00780b */ /* 0x000fe40003f44200 */
[----:B------:R-:W-:Y:S01]  /*4be0*/  LOP3.LUT R22, R6, R5, RZ, 0x3c, !PT ;  /* 0x0000000506167212 */ /* 0x000fe200078e3cff */
[----:B------:R-:W-:Y:S01]  /*4bf0*/  @!P5 FMUL R49, R49, 16777216 ;  /* 0x4b8000003131d820 */ /* 0x000fe20000400000 */
[----:B------:R-:W-:Y:S01]  /*4c00*/  FSEL R24, R4, R216, !P3 ;  /* 0x000000d804187208 */ /* 0x000fe20005800000 */
[----:B------:R-:W-:Y:S01]  /*4c10*/  @P6 FMUL R216, R216, 0.25 ;  /* 0x3e800000d8d86820 */ /* 0x000fe20000400000 */
[----:B------:R-:W-:Y:S01]  /*4c20*/  FSEL R5, RZ, -23, P3 ;  /* 0xc1b80000ff057808 */ /* 0x000fe20001800000 */
[----:B------:R-:W-:Y:S01]  /*4c30*/  @!P5 FMUL R48, R48, 16777216 ;  /* 0x4b8000003030d820 */ /* 0x000fe20000400000 */
[----:B------:R-:W-:Y:S01]  /*4c40*/  FSETP.GEU.AND P3, PT, |R218|, 1.175494350822287508e-38, PT ;  /* 0x00800000da00780b */ /* 0x000fe20003f6e200 */
[----:B------:R-:W-:Y:S01]  /*4c50*/  @!P5 FMUL R216, R216, 16777216 ;  /* 0x4b800000d8d8d820 */ /* 0x000fe20000400000 */
[----:B------:R-:W-:Y:S01]  /*4c60*/  FSETP.GT.AND P6, PT, |R217|, 8.50705917302346158658e+37, PT ;  /* 0x7e800000d900780b */ /* 0x000fe20003fc4200 */
[----:B------:R-:W-:Y:S01]  /*4c70*/  VIADD R6, R24, 0xc0cafb0d ;  /* 0xc0cafb0d18067836 */ /* 0x000fe20000000000 */
[----:B------:R-:W-:Y:S01]  /*4c80*/  FSETP.GT.AND P4, PT, |R215|, 8.50705917302346158658e+37, PT ;  /* 0x7e800000d700780b */ /* 0x000fe20003f84200 */
[----:B------:R-:W-:Y:S01]  /*4c90*/  @P2 FMUL R218, R218, 0.25 ;  /* 0x3e800000dada2820 */ /* 0x000fe20000400000 */
[----:B------:R-:W-:Y:S01]  /*4ca0*/  FSETP.GEU.AND P5, PT, |R217|, 1.175494350822287508e-38, PT ;  /* 0x00800000d900780b */ /* 0x000fe20003fae200 */
[----:B------:R-:W-:Y:S01]  /*4cb0*/  @P2 FMUL R53, R53, 0.25 ;  /* 0x3e80000035352820 */ /* 0x000fe20000400000 */
[C---:B------:R-:W-:Y:S01]  /*4cc0*/  FSETP.GEU.AND P1, PT, |R215|.reuse, 1.175494350822287508e-38, PT ;  /* 0x00800000d700780b */ /* 0x040fe20003f2e200 */
[----:B------:R-:W-:Y:S01]  /*4cd0*/  @P2 FMUL R52, R52, 0.25 ;  /* 0x3e80000034342820 */ /* 0x000fe20000400000 */
[----:B------:R-:W-:Y:S01]  /*4ce0*/  FSETP.GEU.AND P2, PT, R215, 1.175494350822287508e-38, PT ;  /* 0x00800000d700780b */ /* 0x000fe20003f4e000 */
[----:B------:R-:W-:Y:S01]  /*4cf0*/  MUFU.RCP R10, R216 ;  /* 0x000000d8000a7308 */ /* 0x000fe20000001000 */
[----:B------:R-:W-:Y:S01]  /*4d00*/  LOP3.LUT R7, R6, 0xff800000, RZ, 0xc0, !PT ;  /* 0xff80000006077812 */ /* 0x000fe200078ec0ff */
[----:B------:R-:W-:Y:S01]  /*4d10*/  @!P3 FMUL R218, R218, 16777216 ;  /* 0x4b800000dadab820 */ /* 0x000fe20000400000 */
[----:B------:R-:W-:Y:S01]  /*4d20*/  FSEL R26, R9, R215, !P2 ;  /* 0x000000d7091a7208 */ /* 0x000fe20005000000 */
[----:B------:R-:W-:Y:S01]  /*4d30*/  @P6 FMUL R217, R217, 0.25 ;  /* 0x3e800000d9d96820 */ /* 0x000fe20000400000 */
[----:B------:R-:W-:-:S02]  /*4d40*/  VIADD R4, R25, 0xc0cafb0d ;  /* 0xc0cafb0d19047836 */ /* 0x000fc40000000000 */
[----:B------:R-:W-:Y:S01]  /*4d50*/  @P4 FMUL R215, R215, 0.25 ;  /* 0x3e800000d7d74820 */ /* 0x000fe20000400000 */
[----:B------:R-:W-:Y:S01]  /*4d60*/  I2FP.F32.S32 R8, R7 ;  /* 0x0000000700087245 */ /* 0x000fe20000201400 */
[----:B------:R-:W1:Y:S01]  /*4d70*/  MUFU.RCP R12, R218 ;  /* 0x000000da000c7308 */ /* 0x000e620000001000 */
[----:B------:R-:W-:Y:S01]  /*4d80*/  @!P5 FMUL R217, R217, 16777216 ;  /* 0x4b800000d9d9d820 */ /* 0x000fe20000400000 */
[----:B------:R-:W-:Y:S01]  /*4d90*/  @!P1 FMUL R215, R215, 16777216 ;  /* 0x4b800000d7d79820 */ /* 0x000fe20000400000 */
[----:B------:R-:W-:Y:S01]  /*4da0*/  LOP3.LUT R4, R4, 0xff800000, RZ, 0xc0, !PT ;  /* 0xff80000004047812 */ /* 0x000fe200078ec0ff */
[----:B------:R-:W-:Y:S01]  /*4db0*/  FFMA.FTZ R8, R8, 1.1920928955078125e-07, R5 ;  /* 0x3400000008087823 */ /* 0x000fe20000010005 */
[----:B------:R-:W-:Y:S02]  /*4dc0*/  VIADD R5, R26, 0xc0cafb0d ;  /* 0xc0cafb0d1a057836 */ /* 0x000fe40000000000 */
[----:B------:R-:W-:Y:S01]  /*4dd0*/  @!P3 FMUL R53, R53, 16777216 ;  /* 0x4b8000003535b820 */ /* 0x000fe20000400000 */
[----:B------:R-:W-:Y:S01]  /*4de0*/  @!P3 FMUL R52, R52, 16777216 ;  /* 0x4b8000003434b820 */ /* 0x000fe20000400000 */
[----:B------:R-:W2:Y:S01]  /*4df0*/  MUFU.RCP R11, R217 ;  /* 0x000000d9000b7308 */ /* 0x000ea20000001000 */
[----:B------:R-:W-:Y:S01]  /*4e00*/  I2FP.F32.S32 R6, R4 ;  /* 0x0000000400067245 */ /* 0x000fe20000201400 */
[----:B------:R-:W-:Y:S01]  /*4e10*/  @P6 FMUL R55, R55, 0.25 ;  /* 0x3e80000037376820 */ /* 0x000fe20000400000 */
[----:B------:R-:W-:Y:S01]  /*4e20*/  @P6 FMUL R54, R54, 0.25 ;  /* 0x3e80000036366820 */ /* 0x000fe20000400000 */
[----:B------:R-:W-:Y:S01]  /*4e30*/  @P4 FMUL R51, R51, 0.25 ;  /* 0x3e80000033334820 */ /* 0x000fe20000400000 */
[----:B------:R-:W-:Y:S01]  /*4e40*/  @P4 FMUL R50, R50, 0.25 ;  /* 0x3e80000032324820 */ /* 0x000fe20000400000 */
[----:B------:R-:W-:Y:S01]  /*4e50*/  LOP3.LUT R5, R5, 0xff800000, RZ, 0xc0, !PT ;  /* 0xff80000005057812 */ /* 0x000fe200078ec0ff */
[----:B------:R-:W-:Y:S01]  /*4e60*/  FFMA.FTZ R6, R6, 1.1920928955078125e-07, R3 ;  /* 0x3400000006067823 */ /* 0x000fe20000010003 */
[----:B------:R-:W3:Y:S01]  /*4e70*/  MUFU.RCP R9, R215 ;  /* 0x000000d700097308 */ /* 0x000ee20000001000 */
[C---:B-1----:R-:W-:Y:S01]  /*4e80*/  FMUL R17, R12.reuse, R53 ;  /* 0x000000350c117220 */ /* 0x042fe20000400000 */
[----:B------:R-:W-:Y:S01]  /*4e90*/  FMUL R12, R12, R52 ;  /* 0x000000340c0c7220 */ /* 0x000fe20000400000 */
[C---:B------:R-:W-:Y:S01]  /*4ea0*/  FMUL R13, R10.reuse, R49 ;  /* 0x000000310a0d7220 */ /* 0x040fe20000400000 */
[----:B------:R-:W-:Y:S01]  /*4eb0*/  FMUL R14, R10, R48 ;  /* 0x000000300a0e7220 */ /* 0x000fe20000400000 */
[----:B------:R-:W-:Y:S01]  /*4ec0*/  @!P5 FMUL R55, R55, 16777216 ;  /* 0x4b8000003737d820 */ /* 0x000fe20000400000 */
[----:B------:R-:W-:Y:S01]  /*4ed0*/  @!P5 FMUL R54, R54, 16777216 ;  /* 0x4b8000003636d820 */ /* 0x000fe20000400000 */
[----:B------:R-:W-:Y:S01]  /*4ee0*/  FSEL R3, RZ, -23, P2 ;  /* 0xc1b80000ff037808 */ /* 0x000fe20001000000 */
[----:B------:R-:W-:Y:S01]  /*4ef0*/  @!P1 FMUL R51, R51, 16777216 ;  /* 0x4b80000033339820 */ /* 0x000fe20000400000 */
[----:B------:R-:W-:Y:S01]  /*4f00*/  @!P1 FMUL R50, R50, 16777216 ;  /* 0x4b80000032329820 */ /* 0x000fe20000400000 */
[----:B------:R-:W-:Y:S01]  /*4f10*/  I2FP.F32.S32 R10, R5 ;  /* 0x00000005000a7245 */ /* 0x000fe20000201400 */
[----:B--2---:R-:W-:Y:S01]  /*4f20*/  FMUL R15, R11, R55 ;  /* 0x000000370b0f7220 */ /* 0x004fe20000400000 */
[----:B------:R-:W-:Y:S01]  /*4f30*/  F2FP.SATFINITE.E4M3.F32.PACK_AB_MERGE_C R17, R17, R12, RZ ;  /* 0x0000000c1111723e */ /* 0x000fe200048070ff */
[----:B------:R-:W-:Y:S01]  /*4f40*/  FMUL R16, R11, R54 ;  /* 0x000000360b107220 */ /* 0x000fe20000400000 */
[----:B------:R-:W-:Y:S01]  /*4f50*/  F2FP.SATFINITE.E4M3.F32.PACK_AB_MERGE_C R13, R13, R14, RZ ;  /* 0x0000000e0d0d723e */ /* 0x000fe200048070ff */
[----:B------:R-:W-:Y:S01]  /*4f60*/  IMAD.IADD R4, R25, 0x1, -R4 ;  /* 0x0000000119047824 */ /* 0x000fe200078e0a04 */
[----:B------:R-:W-:Y:S01]  /*4f70*/  LOP3.LUT R14, R220, 0x20, RZ, 0x3c, !PT ;  /* 0x00000020dc0e7812 */ /* 0x000fe200078e3cff */
[C---:B---3--:R-:W-:Y:S01]  /*4f80*/  FMUL R11, R9.reuse, R51 ;  /* 0x00000033090b7220 */ /* 0x048fe20000400000 */
[----:B------:R-:W-:Y:S01]  /*4f90*/  FMUL R12, R9, R50 ;  /* 0x00000032090c7220 */ /* 0x000fe20000400000 */
[----:B------:R-:W-:Y:S01]  /*4fa0*/  FFMA.FTZ R9, R10, 1.1920928955078125e-07, R3 ;  /* 0x340000000a097823 */ /* 0x000fe20000010003 */
[----:B------:R-:W-:Y:S01]  /*4fb0*/  LOP3.LUT R3, R17, 0xffff, RZ, 0xc0, !PT ;  /* 0x0000ffff11037812 */ /* 0x000fe200078ec0ff */
[----:B------:R-:W-:Y:S01]  /*4fc0*/  IMAD.IADD R5, R26, 0x1, -R5 ;  /* 0x000000011a057824 */ /* 0x000fe200078e0a05 */
[----:B------:R-:W-:Y:S01]  /*4fd0*/  F2FP.SATFINITE.E4M3.F32.PACK_AB_MERGE_C R15, R15, R16, RZ ;  /* 0x000000100f0f723e */ /* 0x000fe200048070ff */
[----:B------:R1:W-:Y:S01]  /*4fe0*/  STS.U8 [R220+UR7], R17 ;  /* 0x00000011dc007988 */ /* 0x0003e20008000007 */
[----:B------:R-:W-:Y:S01]  /*4ff0*/  SHF.R.U32.HI R3, RZ, 0x8, R3 ;  /* 0x00000008ff037819 */ /* 0x000fe20000011603 */
[----:B------:R-:W-:Y:S01]  /*5000*/  FADD R4, R4, -1 ;  /* 0xbf80000004047421 */ /* 0x000fe20000000000 */
[----:B------:R-:W-:Y:S01]  /*5010*/  F2FP.SATFINITE.E4M3.F32.PACK_AB_MERGE_C R12, R11, R12, RZ ;  /* 0x0000000c0b0c723e */ /* 0x000fe200048070ff */
[----:B------:R-:W-:Y:S01]  /*5020*/  IMAD.IADD R7, R24, 0x1, -R7 ;  /* 0x0000000118077824 */ /* 0x000fe200078e0a07 */
[----:B------:R-:W-:Y:S01]  /*5030*/  LOP3.LUT R10, R15, 0xffff, RZ, 0xc0, !PT ;  /* 0x0000ffff0f0a7812 */ /* 0x000fe200078ec0ff */
[----:B------:R2:W-:Y:S01]  /*5040*/  STS.U8 [R220+UR7+0x80], R3 ;  /* 0x00008003dc007988 */ /* 0x0005e20008000007 */
[----:B------:R-:W-:Y:S01]  /*5050*/  LOP3.LUT R11, R13, 0xffff, RZ, 0xc0, !PT ;  /* 0x0000ffff0d0b7812 */ /* 0x000fe200078ec0ff */
[----:B------:R-:W-:Y:S01]  /*5060*/  FADD R7, R7, -1 ;  /* 0xbf80000007077421 */ /* 0x000fe20000000000 */
[----:B------:R-:W-:Y:S01]  /*5070*/  SHF.R.U32.HI R10, RZ, 0x8, R10 ;  /* 0x00000008ff0a7819 */ /* 0x000fe2000001160a */
[----:B------:R-:W-:Y:S01]  /*5080*/  STS.U8 [R14+UR7+0x200], R15 ;  /* 0x0002000f0e007988 */ /* 0x000fe20008000007 */
[----:B------:R-:W-:-:S02]  /*5090*/  LOP3.LUT R16, R220, 0x40, RZ, 0x3c, !PT ;  /* 0x00000040dc107812 */ /* 0x000fc400078e3cff */
[----:B------:R-:W-:Y:S01]  /*50a0*/  SHF.R.U32.HI R11, RZ, 0x8, R11 ;  /* 0x00000008ff0b7819 */ /* 0x000fe2000001160b */
[----:B------:R3:W-:Y:S01]  /*50b0*/  STS.U8 [R14+UR7+0x280], R10 ;  /* 0x0002800a0e007988 */ /* 0x0007e20008000007 */
[----:B-1----:R-:W-:Y:S01]  /*50c0*/  LOP3.LUT R17, R12, 0xffff, RZ, 0xc0, !PT ;  /* 0x0000ffff0c117812 */ /* 0x002fe200078ec0ff */
[-C--:B--2---:R-:W-:Y:S01]  /*50d0*/  FFMA.FTZ R3, R2, R18.reuse, -0.16845393180847167969 ;  /* 0xbe2c7f3002037423 */ /* 0x084fe20000010012 */
[----:B------:R-:W-:Y:S01]  /*50e0*/  LOP3.LUT R19, R220, 0x60, RZ, 0x3c, !PT ;  /* 0x00000060dc137812 */ /* 0x000fe200078e3cff */
[----:B------:R1:W-:Y:S01]  /*50f0*/  STS.U8 [R16+UR7+0x480], R11 ;  /* 0x0004800b10007988 */ /* 0x0003e20008000007 */
[C---:B------:R-:W-:Y:S01]  /*5100*/  ISETP.GE.U32.AND P2, PT, R23.reuse, 0x7f800000, PT ;  /* 0x7f8000001700780c */ /* 0x040fe20003f46070 */
[----:B------:R-:W-:Y:S01]  /*5110*/  FFMA.FTZ R3, R2, R3, 0.1716887056827545166 ;  /* 0x3e2fcf2a02037423 */ /* 0x000fe20000010003 */
[----:B------:R-:W-:Y:S01]  /*5120*/  FSETP.NEU.AND P1, PT, R23, RZ, PT ;  /* 0x000000ff1700720b */ /* 0x000fe20003f2d000 */
[----:B------:R2:W-:Y:S01]  /*5130*/  STS.U8 [R16+UR7+0x400], R13 ;  /* 0x0004000d10007988 */ /* 0x0005e20008000007 */
[----:B------:R-:W-:Y:S01]  /*5140*/  ISETP.GE.U32.AND P5, PT, R24, 0x7f800000, PT ;  /* 0x7f8000001800780c */ /* 0x000fe20003fa6070 */
[----:B------:R-:W-:Y:S01]  /*5150*/  FFMA.FTZ R3, R2, R3, -0.17900948226451873779 ;  /* 0xbe374e4302037423 */ /* 0x000fe20000010003 */
[-C--:B---3--:R-:W-:Y:S01]  /*5160*/  FFMA.FTZ R10, R7, R18.reuse, -0.16845393180847167969 ;  /* 0xbe2c7f30070a7423 */ /* 0x088fe20000010012 */
[----:B------:R-:W-:Y:S01]  /*5170*/  SHF.R.U32.HI R14, RZ, 0x8, R17 ;  /* 0x00000008ff0e7819 */ /* 0x000fe20000011611 */
[----:B------:R3:W-:Y:S01]  /*5180*/  STS.U8 [R19+UR7+0x600], R12 ;  /* 0x0006000c13007988 */ /* 0x0007e20008000007 */
[----:B-1----:R-:W-:Y:S01]  /*5190*/  FADD R11, R5, -1 ;  /* 0xbf800000050b7421 */ /* 0x002fe20000000000 */
[----:B------:R-:W-:Y:S01]  /*51a0*/  FFMA.FTZ R5, R4, R18, -0.16845393180847167969 ;  /* 0xbe2c7f3004057423 */ /* 0x000fe20000010012 */
[----:B------:R-:W-:Y:S01]  /*51b0*/  FFMA.FTZ R3, R2, R3, 0.20512372255325317383 ;  /* 0x3e520bf402037423 */ /* 0x000fe20000010003 */
[C---:B------:R-:W-:Y:S01]  /*51c0*/  FFMA.FTZ R10, R7.reuse, R10, 0.1716887056827545166 ;  /* 0x3e2fcf2a070a7423 */ /* 0x040fe2000001000a */
[----:B------:R1:W-:Y:S01]  /*51d0*/  STS.U8 [R19+UR7+0x680], R14 ;  /* 0x0006800e13007988 */ /* 0x0003e20008000007 */
[----:B------:R-:W-:Y:S01]  /*51e0*/  FFMA.FTZ R5, R4, R5, 0.1716887056827545166 ;  /* 0x3e2fcf2a04057423 */ /* 0x000fe20000010005 */
[----:B------:R-:W-:Y:S01]  /*51f0*/  FFMA.FTZ R3, R2, R3, -0.24046532809734344482 ;  /* 0xbe763c8b02037423 */ /* 0x000fe20000010003 */
[----:B------:R-:W-:Y:S01]  /*5200*/  FFMA.FTZ R10, R7, R10, -0.17900948226451873779 ;  /* 0xbe374e43070a7423 */ /* 0x000fe2000001000a */
[----:B--2---:R-:W2:Y:S01]  /*5210*/  LDC.64 R16, c[0x0][0x228] ;  /* 0x00008a00ff107b82 */ /* 0x004ea20000000a00 */
[----:B------:R-:W-:Y:S01]  /*5220*/  FFMA.FTZ R5, R4, R5, -0.17900948226451873779 ;  /* 0xbe374e4304057423 */ /* 0x000fe20000010005 */
[----:B------:R-:W-:Y:S01]  /*5230*/  FFMA.FTZ R3, R2, R3, 0.28857114911079406738 ;  /* 0x3e93bf9902037423 */ /* 0x000fe20000010003 */
[----:B---3--:R-:W-:Y:S01]  /*5240*/  FFMA.FTZ R12, R11, R18, -0.16845393180847167969 ;  /* 0xbe2c7f300b0c7423 */ /* 0x008fe20000010012 */
[----:B------:R-:W-:Y:S01]  /*5250*/  FFMA.FTZ R10, R7, R10, 0.20512372255325317383 ;  /* 0x3e520bf4070a7423 */ /* 0x000fe2000001000a */
[----:B------:R-:W-:Y:S01]  /*5260*/  FFMA.FTZ R5, R4, R5, 0.20512372255325317383 ;  /* 0x3e520bf404057423 */ /* 0x000fe20000010005 */
[----:B------:R-:W-:Y:S01]  /*5270*/  FFMA.FTZ R3, R2, R3, -0.36067417263984680176 ;  /* 0xbeb8aa4902037423 */ /* 0x000fe20000010003 */
[----:B------:R-:W-:Y:S01]  /*5280*/  FFMA.FTZ R12, R11, R12, 0.1716887056827545166 ;  /* 0x3e2fcf2a0b0c7423 */ /* 0x000fe2000001000c */
[----:B------:R-:W-:Y:S01]  /*5290*/  FFMA.FTZ R10, R7, R10, -0.24046532809734344482 ;  /* 0xbe763c8b070a7423 */ /* 0x000fe2000001000a */
[----:B------:R-:W-:Y:S01]  /*52a0*/  FFMA.FTZ R5, R4, R5, -0.24046532809734344482 ;  /* 0xbe763c8b04057423 */ /* 0x000fe20000010005 */
[----:B------:R-:W-:Y:S01]  /*52b0*/  FFMA.FTZ R3, R2, R3, 0.48089820146560668945 ;  /* 0x3ef6384a02037423 */ /* 0x000fe20000010003 */
[----:B------:R-:W-:Y:S01]  /*52c0*/  FFMA.FTZ R12, R11, R12, -0.17900948226451873779 ;  /* 0xbe374e430b0c7423 */ /* 0x000fe2000001000c */
[----:B------:R-:W-:Y:S01]  /*52d0*/  FFMA.FTZ R10, R7, R10, 0.28857114911079406738 ;  /* 0x3e93bf99070a7423 */ /* 0x000fe2000001000a */
[----:B------:R-:W-:Y:S01]  /*52e0*/  FFMA.FTZ R5, R4, R5, 0.28857114911079406738 ;  /* 0x3e93bf9904057423 */ /* 0x000fe20000010005 */
[----:B------:R-:W-:Y:S01]  /*52f0*/  FFMA.FTZ R3, R2, R3, -0.72134751081466674805 ;  /* 0xbf38aa3b02037423 */ /* 0x000fe20000010003 */
[----:B------:R-:W-:Y:S01]  /*5300*/  FFMA.FTZ R12, R11, R12, 0.20512372255325317383 ;  /* 0x3e520bf40b0c7423 */ /* 0x000fe2000001000c */
[----:B------:R-:W-:Y:S01]  /*5310*/  FFMA.FTZ R10, R7, R10, -0.36067417263984680176 ;  /* 0xbeb8aa49070a7423 */ /* 0x000fe2000001000a */
[----:B------:R-:W-:Y:S01]  /*5320*/  FFMA.FTZ R5, R4, R5, -0.36067417263984680176 ;  /* 0xbeb8aa4904057423 */ /* 0x000fe20000010005 */
[----:B------:R-:W-:Y:S01]  /*5330*/  FMUL R3, R2, R3 ;  /* 0x0000000302037220 */ /* 0x000fe20000400000 */
[----:B------:R-:W-:Y:S01]  /*5340*/  FFMA.FTZ R12, R11, R12, -0.24046532809734344482 ;  /* 0xbe763c8b0b0c7423 */ /* 0x000fe2000001000c */
[----:B-1----:R-:W1:Y:S01]  /*5350*/  LDC R14, c[0x0][0x278] ;  /* 0x00009e00ff0e7b82 */ /* 0x002e620000000800 */
[----:B------:R-:W-:Y:S01]  /*5360*/  FFMA.FTZ R5, R4, R5, 0.48089820146560668945 ;  /* 0x3ef6384a04057423 */ /* 0x000fe20000010005 */
[----:B------:R-:W-:Y:S01]  /*5370*/  FMUL R3, R2, R3 ;  /* 0x0000000302037220 */ /* 0x000fe20000400000 */
[----:B------:R-:W-:Y:S01]  /*5380*/  FFMA.FTZ R10, R7, R10, 0.48089820146560668945 ;  /* 0x3ef6384a070a7423 */ /* 0x000fe2000001000a */
[----:B------:R-:W-:Y:S01]  /*5390*/  FFMA.FTZ R12, R11, R12, 0.28857114911079406738 ;  /* 0x3e93bf990b0c7423 */ /* 0x000fe2000001000c */
[----:B------:R-:W-:Y:S01]  /*53a0*/  FFMA.FTZ R5, R4, R5, -0.72134751081466674805 ;  /* 0xbf38aa3b04057423 */ /* 0x000fe20000010005 */
[----:B------:R-:W-:Y:S01]  /*53b0*/  FFMA.FTZ R3, R2, 1.4426950216293334961, R3 ;  /* 0x3fb8aa3b02037823 */ /* 0x000fe20000010003 */
[----:B------:R-:W-:-:S02]  /*53c0*/  @P2 IMAD.MOV.U32 R2, RZ, RZ, 0x7f800000 ;  /* 0x7f800000ff022424 */ /* 0x000fc400078e00ff */
[----:B------:R-:W-:Y:S01]  /*53d0*/  FFMA.FTZ R10, R7, R10, -0.72134751081466674805 ;  /* 0xbf38aa3b070a7423 */ /* 0x000fe2000001000a */
[----:B------:R-:W-:Y:S01]  /*53e0*/  FMUL R5, R4, R5 ;  /* 0x0000000504057220 */ /* 0x000fe20000400000 */
[----:B------:R-:W-:Y:S01]  /*53f0*/  FFMA.FTZ R12, R11, R12, -0.36067417263984680176 ;  /* 0xbeb8aa490b0c7423 */ /* 0x000fe2000001000c */
[----:B------:R-:W-:Y:S01]  /*5400*/  FADD R0, R0, R3 ;  /* 0x0000000300007221 */ /* 0x000fe20000000000 */
[----:B------:R-:W-:Y:S01]  /*5410*/  @P2 FFMA.FTZ R0, R23, R2, +INF ;  /* 0x7f80000017002423 */ /* 0x000fe20000010002 */
[----:B------:R-:W-:Y:S01]  /*5420*/  BAR.SYNC.DEFER_BLOCKING 0x0 ;  /* 0x0000000000007b1d */ /* 0x000fe20000010000 */
[----:B------:R-:W-:Y:S01]  /*5430*/  FMUL R5, R4, R5 ;  /* 0x0000000504057220 */ /* 0x000fe20000400000 */
[----:B------:R-:W-:Y:S01]  /*5440*/  FMUL R10, R7, R10 ;  /* 0x0000000a070a7220 */ /* 0x000fe20000400000 */
[----:B------:R-:W-:Y:S01]  /*5450*/  FFMA.FTZ R12, R11, R12, 0.48089820146560668945 ;  /* 0x3ef6384a0b0c7423 */ /* 0x000fe2000001000c */
[----:B------:R-:W-:Y:S01]  /*5460*/  ISETP.GE.U32.AND P3, PT, R26, 0x7f800000, PT ;  /* 0x7f8000001a00780c */ /* 0x000fe20003f66070 */
[----:B------:R-:W-:Y:S01]  /*5470*/  FFMA.FTZ R5, R4, 1.4426950216293334961, R5 ;  /* 0x3fb8aa3b04057823 */ /* 0x000fe20000010005 */
[----:B------:R-:W-:Y:S01]  /*5480*/  FMUL R10, R7, R10 ;  /* 0x0000000a070a7220 */ /* 0x000fe20000400000 */
[----:B------:R-:W-:Y:S01]  /*5490*/  FFMA.FTZ R12, R11, R12, -0.72134751081466674805 ;  /* 0xbf38aa3b0b0c7423 */ /* 0x000fe2000001000c */
[----:B------:R-:W-:Y:S01]  /*54a0*/  ISETP.GE.U32.AND P4, PT, R25, 0x7f800000, PT ;  /* 0x7f8000001900780c */ /* 0x000fe20003f86070 */
[----:B------:R-:W-:Y:S01]  /*54b0*/  FADD R18, R6, R5 ;  /* 0x0000000506127221 */ /* 0x000fe20000000000 */
[----:B------:R-:W-:Y:S01]  /*54c0*/  SHF.R.U32.HI R5, RZ, 0x5, R201 ;  /* 0x00000005ff057819 */ /* 0x000fe200000116c9 */
[----:B------:R-:W-:Y:S01]  /*54d0*/  FFMA.FTZ R7, R7, 1.4426950216293334961, R10 ;  /* 0x3fb8aa3b07077823 */ /* 0x000fe2000001000a */
[----:B------:R-:W-:Y:S01]  /*54e0*/  FMUL R12, R11, R12 ;  /* 0x0000000c0b0c7220 */ /* 0x000fe20000400000 */
[----:B------:R-:W-:Y:S01]  /*54f0*/  IMAD R3, R222, UR9, RZ ;  /* 0x00000009de037c24 */ /* 0x000fe2000f8e02ff */
[----:B------:R-:W-:Y:S01]  /*5500*/  SGXT.U32 R5, R5, 0x3 ;  /* 0x000000030505781a */ /* 0x000fe20000000000 */
[----:B------:R-:W-:Y:S01]  /*5510*/  FADD R19, R8, R7 ;  /* 0x0000000708137221 */ /* 0x000fe20000000000 */
[----:B------:R-:W-:Y:S01]  /*5520*/  FMUL R12, R11, R12 ;  /* 0x0000000c0b0c7220 */ /* 0x000fe20000400000 */
[----:B------:R-:W-:Y:S01]  /*5530*/  @P5 IMAD.MOV.U32 R7, RZ, RZ, 0x7f800000 ;  /* 0x7f800000ff075424 */ /* 0x000fe200078e00ff */
[----:B------:R-:W-:Y:S01]  /*5540*/  USHF.R.S32.HI UR9, URZ, 0x1f, UR8 ;  /* 0x0000001f3f097899 */ /* 0x000fe20008011408 */
[----:B-1----:R-:W-:-:S02]  /*5550*/  IMAD R5, R5, R14, RZ ;  /* 0x0000000e05057224 */ /* 0x002fc400078e02ff */
[----:B------:R-:W-:Y:S01]  /*5560*/  FFMA.FTZ R12, R11, 1.4426950216293334961, R12 ;  /* 0x3fb8aa3b0b0c7823 */ /* 0x000fe2000001000c */
[----:B------:R-:W-:Y:S01]  /*5570*/  @P5 FFMA.FTZ R19, R24, R7, +INF ;  /* 0x7f80000018135423 */ /* 0x000fe20000010007 */
[----:B------:R-:W-:Y:S01]  /*5580*/  @P3 IMAD.MOV.U32 R7, RZ, RZ, 0x7f800000 ;  /* 0x7f800000ff073424 */ /* 0x000fe200078e00ff */
[----:B--2---:R-:W-:Y:S01]  /*5590*/  IADD3 R16, P5, P6, R3, UR8, R16 ;  /* 0x0000000803107c10 */ /* 0x004fe2000febe010 */
[----:B------:R-:W1:Y:S01]  /*55a0*/  LDS R23, [R22+UR7] ;  /* 0x0000000716177984 */ /* 0x000e620008000800 */
[----:B------:R-:W-:Y:S02]  /*55b0*/  IMAD R6, R14, 0x8, R5 ;  /* 0x000000080e067824 */ /* 0x000fe400078e0205 */
[----:B------:R-:W-:Y:S01]  /*55c0*/  FADD R20, R9, R12 ;  /* 0x0000000c09147221 */ /* 0x000fe20000000000 */
[----:B------:R-:W-:Y:S01]  /*55d0*/  @P3 FFMA.FTZ R20, R26, R7, +INF ;  /* 0x7f8000001a143423 */ /* 0x000fe20000010007 */
[----:B------:R-:W2:Y:S01]  /*55e0*/  LDS R22, [R22+UR7+0x100] ;  /* 0x0001000716167984 */ /* 0x000ea20008000800 */
[----:B------:R-:W-:Y:S01]  /*55f0*/  IMAD R7, R14, 0x8, R6 ;  /* 0x000000080e077824 */ /* 0x000fe200078e0206 */
[----:B------:R-:W-:Y:S01]  /*5600*/  SHF.R.S32.HI R2, RZ, 0x1f, R3 ;  /* 0x0000001fff027819 */ /* 0x000fe20000011403 */
[----:B------:R-:W-:Y:S01]  /*5610*/  IMAD.SHL.U32 R201, R201, 0x10, RZ ;  /* 0x00000010c9c97824 */ /* 0x000fe200078e00ff */
[----:B------:R-:W-:Y:S01]  /*5620*/  FSETP.NEU.AND P3, PT, R26, RZ, PT ;  /* 0x000000ff1a00720b */ /* 0x000fe20003f6d000 */
[----:B------:R-:W-:Y:S01]  /*5630*/  @P4 IMAD.MOV.U32 R4, RZ, RZ, 0x7f800000 ;  /* 0x7f800000ff044424 */ /* 0x000fe200078e00ff */
[----:B------:R-:W-:Y:S01]  /*5640*/  IADD3.X R26, R2, UR9, R17, P5, P6 ;  /* 0x00000009021a7c10 */ /* 0x000fe2000afec411 */
[C---:B------:R-:W-:Y:S01]  /*5650*/  IMAD R9, R14.reuse, 0x8, R7 ;  /* 0x000000080e097824 */ /* 0x040fe200078e0207 */
[----:B------:R-:W-:Y:S01]  /*5660*/  LOP3.LUT R201, R201, 0x70, RZ, 0xc0, !PT ;  /* 0x00000070c9c97812 */ /* 0x000fe200078ec0ff */
[----:B------:R-:W-:Y:S01]  /*5670*/  @P4 FFMA.FTZ R18, R25, R4, +INF ;  /* 0x7f80000019124423 */ /* 0x000fe20000010004 */
[-C--:B------:R-:W-:Y:S01]  /*5680*/  IADD3 R2, P5, R5, R16.reuse, RZ ;  /* 0x0000001005027210 */ /* 0x080fe20007fbe0ff */
[----:B------:R-:W-:Y:S01]  /*5690*/  IMAD R11, R14, 0x8, R9 ;  /* 0x000000080e0b7824 */ /* 0x000fe200078e0209 */
[----:B------:R-:W-:Y:S01]  /*56a0*/  FSETP.NEU.AND P4, PT, R24, RZ, PT ;  /* 0x000000ff1800720b */ /* 0x000fe20003f8d000 */
[----:B------:R-:W-:Y:S01]  /*56b0*/  VIADD R24, R201, UR7 ;  /* 0x00000007c9187c36 */ /* 0x000fe20008000000 */
[----:B------:R-:W-:Y:S01]  /*56c0*/  IADD3 R4, P6, R6, R16, RZ ;  /* 0x0000001006047210 */ /* 0x000fe20007fde0ff */
[----:B------:R-:W-:Y:S01]  /*56d0*/  IMAD R13, R14, 0x8, R11 ;  /* 0x000000080e0d7824 */ /* 0x000fe200078e020b */
[-C--:B------:R-:W-:Y:S01]  /*56e0*/  LEA.HI.X.SX32 R3, R5, R26.reuse, 0x1, P5 ;  /* 0x0000001a05037211 */ /* 0x080fe200028f0eff */
[----:B------:R-:W-:Y:S01]  /*56f0*/  ULDC UR8, c[0x0][0x27c] ;  /* 0x00009f0000087ab9 */ /* 0x000fe20000000800 */
[----:B------:R-:W-:Y:S01]  /*5700*/  LEA.HI.X.SX32 R5, R6, R26, 0x1, P6 ;  /* 0x0000001a06057211 */ /* 0x000fe200030f0eff */
[C---:B------:R-:W-:Y:S01]  /*5710*/  IMAD R15, R14.reuse, 0x8, R13 ;  /* 0x000000080e0f7824 */ /* 0x040fe200078e020d */
[-C--:B------:R-:W-:Y:S01]  /*5720*/  IADD3 R6, P5, R7, R16.reuse, RZ ;  /* 0x0000001007067210 */ /* 0x080fe20007fbe0ff */
[----:B------:R-:W-:Y:S01]  /*5730*/  UIMAD UR8, UR11, UR8, URZ ;  /* 0x000000080b0872a4 */ /* 0x000fe2000f8e023f */
[----:B------:R-:W-:Y:S01]  /*5740*/  IADD3 R8, P6, R9, R16, RZ ;  /* 0x0000001009087210 */ /* 0x000fe20007fde0ff */
[----:B------:R-:W-:Y:S01]  /*5750*/  IMAD R17, R14, 0x8, R15 ;  /* 0x000000080e117824 */ /* 0x000fe200078e020f */
[----:B------:R-:W-:Y:S01]  /*5760*/  LEA.HI R28, R21, R24, RZ, 0x1f ;  /* 0x00000018151c7211 */ /* 0x000fe200078ff8ff */
[----:B------:R-:W-:Y:S01]  /*5770*/  USHF.L.U32 UR10, UR8, 0x2, URZ ;  /* 0x00000002080a7899 */ /* 0x000fe2000800063f */
[----:B------:R-:W-:Y:S01]  /*5780*/  FSETP.NEU.AND P2, PT, R25, RZ, PT ;  /* 0x000000ff1900720b */ /* 0x000fe20003f4d000 */
[----:B------:R-:W-:Y:S01]  /*5790*/  UIMAD.WIDE UR8, UR8, 0x4, URZ ;  /* 0x00000004080878a5 */ /* 0x000fe2000f8e023f */
[----:B------:R-:W-:-:S02]  /*57a0*/  LEA.HI.X.SX32 R7, R7, R26, 0x1, P5 ;  /* 0x0000001a07077211 */ /* 0x000fc400028f0eff */
[----:B------:R-:W-:Y:S02]  /*57b0*/  LEA.HI.X.SX32 R9, R9, R26, 0x1, P6 ;  /* 0x0000001a09097211 */ /* 0x000fe400030f0eff */
[-C--:B------:R-:W-:Y:S02]  /*57c0*/  IADD3 R10, P5, R11, R16.reuse, RZ ;  /* 0x000000100b0a7210 */ /* 0x080fe40007fbe0ff */
[----:B------:R-:W-:Y:S02]  /*57d0*/  IADD3 R12, P6, R13, R16, RZ ;  /* 0x000000100d0c7210 */ /* 0x000fe40007fde0ff */
[C---:B-1----:R-:W-:Y:S02]  /*57e0*/  PRMT R21, R23.reuse, 0x7770, RZ ;  /* 0x0000777017157816 */ /* 0x042fe400000000ff */
[C---:B------:R-:W-:Y:S02]  /*57f0*/  PRMT R25, R23.reuse, 0x7771, RZ ;  /* 0x0000777117197816 */ /* 0x040fe400000000ff */
[----:B------:R-:W-:Y:S01]  /*5800*/  PRMT R27, R23, 0x7772, RZ ;  /* 0x00007772171b7816 */ /* 0x000fe200000000ff */
[----:B------:R-:W-:Y:S01]  /*5810*/  STG.E.U8 desc[UR12][R2.64], R21 ;  /* 0x0000001502007986 */ /* 0x000fe2000c10110c */
[----:B------:R-:W-:-:S02]  /*5820*/  LEA.HI.X.SX32 R11, R11, R26, 0x1, P5 ;  /* 0x0000001a0b0b7211 */ /* 0x000fc400028f0eff */
[----:B------:R-:W-:Y:S01]  /*5830*/  LEA.HI.X.SX32 R13, R13, R26, 0x1, P6 ;  /* 0x0000001a0d0d7211 */ /* 0x000fe200030f0eff */
[----:B------:R1:W-:Y:S01]  /*5840*/  STG.E.U8 desc[UR12][R4.64], R25 ;  /* 0x0000001904007986 */ /* 0x0003e2000c10110c */
[-C--:B------:R-:W-:Y:S02]  /*5850*/  IADD3 R14, P5, R15, R16.reuse, RZ ;  /* 0x000000100f0e7210 */ /* 0x080fe40007fbe0ff */
[----:B------:R-:W-:Y:S01]  /*5860*/  IADD3 R16, P6, R17, R16, RZ ;  /* 0x0000001011107210 */ /* 0x000fe20007fde0ff */
[----:B------:R3:W-:Y:S01]  /*5870*/  STG.E.U8 desc[UR12][R6.64], R27 ;  /* 0x0000001b06007986 */ /* 0x0007e2000c10110c */
[----:B------:R-:W-:Y:S02]  /*5880*/  PRMT R23, R23, 0x7773, RZ ;  /* 0x0000777317177816 */ /* 0x000fe400000000ff */
[C---:B--2---:R-:W-:Y:S02]  /*5890*/  PRMT R29, R22.reuse, 0x7770, RZ ;  /* 0x00007770161d7816 */ /* 0x044fe400000000ff */
[----:B------:R-:W-:Y:S01]  /*58a0*/  PRMT R31, R22, 0x7771, RZ ;  /* 0x00007771161f7816 */ /* 0x000fe200000000ff */
[----:B------:R2:W-:Y:S01]  /*58b0*/  STG.E.U8 desc[UR12][R8.64], R23 ;  /* 0x0000001708007986 */ /* 0x0005e2000c10110c */
[----:B------:R-:W-:-:S02]  /*58c0*/  LEA.HI.X.SX32 R15, R15, R26, 0x1, P5 ;  /* 0x0000001a0f0f7211 */ /* 0x000fc400028f0eff */
[----:B-1----:R-:W-:Y:S01]  /*58d0*/  FSEL R5, R20, -INF , P3 ;  /* 0xff80000014057808 */ /* 0x002fe20001800000 */
[----:B------:R2:W-:Y:S01]  /*58e0*/  STG.E.U8 desc[UR12][R10.64], R29 ;  /* 0x0000001d0a007986 */ /* 0x0005e2000c10110c */
[C---:B------:R-:W-:Y:S02]  /*58f0*/  PRMT R33, R22.reuse, 0x7772, RZ ;  /* 0x0000777216217816 */ /* 0x040fe400000000ff */
[----:B------:R-:W-:Y:S01]  /*5900*/  LEA.HI.X.SX32 R17, R17, R26, 0x1, P6 ;  /* 0x0000001a11117211 */ /* 0x000fe200030f0eff */
[----:B---3--:R-:W-:Y:S01]  /*5910*/  FFMA R27, R5, 0.69314718246459960938, R112 ;  /* 0x3f317218051b7823 */ /* 0x008fe20000000070 */
[----:B------:R-:W-:Y:S01]  /*5920*/  PRMT R5, R22, 0x7773, RZ ;  /* 0x0000777316057816 */ /* 0x000fe200000000ff */
[----:B------:R2:W-:Y:S01]  /*5930*/  STG.E.U8 desc[UR12][R12.64], R31 ;  /* 0x0000001f0c007986 */ /* 0x0005e2000c10110c */
[----:B------:R-:W-:Y:S02]  /*5940*/  FSEL R2, R0, -INF , P1 ;  /* 0xff80000000027808 */ /* 0x000fe40000800000 */
[----:B------:R-:W-:Y:S01]  /*5950*/  FSEL R3, R18, -INF , P2 ;  /* 0xff80000012037808 */ /* 0x000fe20001000000 */
[----:B------:R2:W-:Y:S01]  /*5960*/  STG.E.U8 desc[UR12][R14.64], R33 ;  /* 0x000000210e007986 */ /* 0x0005e2000c10110c */
[----:B------:R-:W-:Y:S01]  /*5970*/  FSEL R0, R19, -INF , P4 ;  /* 0xff80000013007808 */ /* 0x000fe20002000000 */
[----:B------:R-:W-:Y:S01]  /*5980*/  FFMA R24, R2, 0.69314718246459960938, R115 ;  /* 0x3f31721802187823 */ /* 0x000fe20000000073 */
[----:B------:R-:W-:Y:S01]  /*5990*/  LEA R223, R223, UR7, 0x2 ;  /* 0x00000007dfdf7c11 */ /* 0x000fe2000f8e10ff */
[----:B------:R2:W-:Y:S01]  /*59a0*/  STG.E.U8 desc[UR12][R16.64], R5 ;  /* 0x0000000510007986 */ /* 0x0005e2000c10110c */
[----:B------:R-:W-:Y:S01]  /*59b0*/  FFMA R25, R3, 0.69314718246459960938, R114 ;  /* 0x3f31721803197823 */ /* 0x000fe20000000072 */
[----:B------:R-:W-:Y:S01]  /*59c0*/  FFMA R26, R0, 0.69314718246459960938, R113 ;  /* 0x3f317218001a7823 */ /* 0x000fe20000000071 */
[----:B------:R-:W-:Y:S01]  /*59d0*/  BAR.SYNC.DEFER_BLOCKING 0x0 ;  /* 0x0000000000007b1d */ /* 0x000fe20000010000 */
[----:B------:R-:W-:Y:S01]  /*59e0*/  ISETP.GE.U32.AND P0, PT, R224, 0x20, PT ;  /* 0x00000020e000780c */ /* 0x000fe20003f06070 */
[----:B------:R-:W-:-:S02]  /*59f0*/  IMAD.SHL.U32 R3, R222, 0x4, RZ ;  /* 0x00000004de037824 */ /* 0x000fc400078e00ff */
[----:B------:R-:W-:-:S03]  /*5a00*/  IMAD.HI R222, R222, 0x4, RZ ;  /* 0x00000004dede7827 */ /* 0x000fc600078e02ff */
[----:B0-----:R-:W-:-:S04]  /*5a10*/  IADD3 R2, P1, P2, R3, UR10, R34 ;  /* 0x0000000a03027c10 */ /* 0x001fc8000fa3e022 */
[----:B------:R-:W-:Y:S01]  /*5a20*/  IADD3.X R3, R222, UR9, R35, P1, P2 ;  /* 0x00000009de037c10 */ /* 0x000fe20008fe4423 */
[----:B------:R2:W-:Y:S01]  /*5a30*/  STS.128 [R223], R24 ;  /* 0x00000018df007388 */ /* 0x0005e20000000c00 */
[----:B------:R-:W-:Y:S06]  /*5a40*/  BAR.SYNC.DEFER_BLOCKING 0x0 ;  /* 0x0000000000007b1d */ /* 0x000fec0000010000 */
[----:B------:R-:W-:Y:S05]  /*5a50*/  @P0 EXIT ;  /* 0x000000000000094d */ /* 0x000fea0003800000 */
[----:B--2---:R-:W0:Y:S04]  /*5a60*/  LDS R5, [R28] ;  /* 0x000000001c057984 */ /* 0x004e280000000800 */
[----:B0-----:R-:W-:Y:S01]  /*5a70*/  STG.E desc[UR12][R2.64], R5 ;  /* 0x0000000502007986 */ /* 0x001fe2000c10190c */
[----:B------:R-:W-:Y:S05]  /*5a80*/  EXIT ;  /* 0x000000000000794d */ /* 0x000fea0003800000 */
.L_x_10:
[----:B------:R-:W-:-:S00]  /*5a90*/  BRA `(.L_x_10) ;  /* 0xfffffffc00fc7947 */ /* 0x000fc0000383ffff */
[----:B------:R-:W-:-:S00]  /*5aa0*/  NOP ;  /* 0x0000000000007918 */ /* 0x000fc00000000000 */
        /* <DEDUP_REMOVED lines=13> */
.L_x_11:


//--------------------- .nv.global.init           --------------------------
	.section	.nv.global.init,"aw",@progbits
.nv.global.init:
	.type		_$_str,@object
	.size		_$_str,(.L_0 - _$_str)
_$_str:
        /*0000*/ 	.byte	0x5f, 0x5f, 0x43, 0x55, 0x44, 0x41, 0x5f, 0x46, 0x54, 0x5a, 0x00
.L_0:


//--------------------- .nv.shared.attn_fwd       --------------------------
	.section	.nv.shared.attn_fwd,"aw",@nobits
	.sectionflags	@""
	.align	16
	.zero		1024


//--------------------- .nv.shared.reserved.0     --------------------------
	.section	.nv.shared.reserved.0,"aw",@nobits
	.weak		__nv_reservedSMEM_offset_0_alias
	.size		__nv_reservedSMEM_offset_0_alias, 0, 0
	.other		__nv_reservedSMEM_offset_0_alias,@"STO_CUDA_RESERVED_SHARED STV_DEFAULT"
__nv_reservedSMEM_offset_0_alias:
	.zero		0


//--------------------- .nv.constant0.attn_fwd    --------------------------
	.section	.nv.constant0.attn_fwd,"a",@progbits
	.sectionflags	@""
	.align	4
.nv.constant0.attn_fwd:
	.zero		664


//--------------------- SYMBOLS --------------------------

	.type		.nv.reservedSmem.offset0,@object
	.size		.nv.reservedSmem.offset0,0x4
